//
// Generated by NVIDIA NVVM Compiler
//
// Compiler Build ID: CL-36424714
// Cuda compilation tools, release 13.0, V13.0.88
// Based on NVVM 20.0.0
//

.version 9.0
.target sm_100
.address_size 64

	// .globl	_Z11hash_headerPKjS0_S0_S0_Pj

.visible .entry _Z11hash_headerPKjS0_S0_S0_Pj(
	.param .u64 .ptr .align 1 _Z11hash_headerPKjS0_S0_S0_Pj_param_0,
	.param .u64 .ptr .align 1 _Z11hash_headerPKjS0_S0_S0_Pj_param_1,
	.param .u64 .ptr .align 1 _Z11hash_headerPKjS0_S0_S0_Pj_param_2,
	.param .u64 .ptr .align 1 _Z11hash_headerPKjS0_S0_S0_Pj_param_3,
	.param .u64 .ptr .align 1 _Z11hash_headerPKjS0_S0_S0_Pj_param_4
)
{
	.local .align 16 .b8 	__local_depot0[800];
	.reg .b64 	%SP;
	.reg .b64 	%SPL;
	.reg .pred 	%p<11>;
	.reg .b32 	%r<667>;
	.reg .b64 	%rd<59>;

	mov.u64 	%SPL, __local_depot0;
	ld.param.u64 	%rd28, [_Z11hash_headerPKjS0_S0_S0_Pj_param_0];
	ld.param.u64 	%rd31, [_Z11hash_headerPKjS0_S0_S0_Pj_param_1];
	ld.param.u64 	%rd32, [_Z11hash_headerPKjS0_S0_S0_Pj_param_3];
	cvta.to.global.u64 	%rd1, %rd32;
	cvta.to.global.u64 	%rd33, %rd31;
	add.u64 	%rd2, %SPL, 0;
	add.u64 	%rd3, %SPL, 512;
	add.u64 	%rd58, %SPL, 544;
	ld.global.u32 	%r1, [%rd33];
	ld.global.u32 	%r2, [%rd33+4];
	ld.global.u32 	%r3, [%rd33+8];
	ld.global.u32 	%r4, [%rd33+12];
	ld.global.u32 	%r5, [%rd33+16];
	ld.global.u32 	%r6, [%rd33+20];
	ld.global.u32 	%r7, [%rd33+24];
	ld.global.u32 	%r8, [%rd33+28];
	ld.global.u32 	%r88, [%rd1];
	ld.global.u32 	%r89, [%rd1+4];
	ld.global.u32 	%r90, [%rd1+8];
	ld.global.u32 	%r91, [%rd1+12];
	st.local.v4.u32 	[%rd2], {%r88, %r89, %r90, %r91};
	ld.global.u32 	%r92, [%rd1+16];
	ld.global.u32 	%r93, [%rd1+20];
	ld.global.u32 	%r94, [%rd1+24];
	ld.global.u32 	%r95, [%rd1+28];
	st.local.v4.u32 	[%rd2+16], {%r92, %r93, %r94, %r95};
	ld.global.u32 	%r96, [%rd1+32];
	ld.global.u32 	%r97, [%rd1+36];
	ld.global.u32 	%r98, [%rd1+40];
	ld.global.u32 	%r99, [%rd1+44];
	st.local.v4.u32 	[%rd2+32], {%r96, %r97, %r98, %r99};
	ld.global.u32 	%r100, [%rd1+48];
	ld.global.u32 	%r101, [%rd1+52];
	ld.global.u32 	%r102, [%rd1+56];
	ld.global.u32 	%r103, [%rd1+60];
	st.local.v4.u32 	[%rd2+48], {%r100, %r101, %r102, %r103};
	add.s64 	%rd50, %rd2, 40;
	mov.b64 	%rd37, {%r98, %r104};
	cvt.u32.u64 	%r634, %rd37;
	mov.b32 	%r635, 0;
$L__BB0_1:
	add.s64 	%rd7, %rd50, 16;
	ld.local.v4.u32 	{%r105, %r106, %r107, %r108}, [%rd50+-40];
	mov.b64 	%rd38, {%r107, %r108};
	shf.l.wrap.b32 	%r109, %r106, %r106, 25;
	shf.l.wrap.b32 	%r110, %r106, %r106, 14;
	xor.b32  	%r111, %r109, %r110;
	shr.u32 	%r112, %r106, 3;
	xor.b32  	%r113, %r111, %r112;
	ld.local.v2.u32 	{%r13, %r114}, [%rd50+16];
	shf.l.wrap.b32 	%r115, %r13, %r13, 15;
	shf.l.wrap.b32 	%r116, %r13, %r13, 13;
	xor.b32  	%r117, %r115, %r116;
	shr.u32 	%r118, %r13, 10;
	xor.b32  	%r119, %r117, %r118;
	add.s32 	%r120, %r113, %r105;
	ld.local.u32 	%r121, [%rd50+-4];
	add.s32 	%r122, %r120, %r121;
	add.s32 	%r123, %r122, %r119;
	shf.l.wrap.b32 	%r124, %r107, %r107, 25;
	shf.l.wrap.b32 	%r125, %r107, %r107, 14;
	xor.b32  	%r126, %r124, %r125;
	shr.u32 	%r127, %r107, 3;
	xor.b32  	%r128, %r126, %r127;
	shf.l.wrap.b32 	%r129, %r114, %r114, 15;
	shf.l.wrap.b32 	%r130, %r114, %r114, 13;
	xor.b32  	%r131, %r129, %r130;
	shr.u32 	%r132, %r114, 10;
	xor.b32  	%r133, %r131, %r132;
	add.s32 	%r134, %r128, %r106;
	add.s32 	%r135, %r134, %r634;
	add.s32 	%r136, %r135, %r133;
	st.local.v2.u32 	[%rd50+24], {%r123, %r136};
	shf.l.wrap.b32 	%r137, %r108, %r108, 25;
	shf.l.wrap.b32 	%r138, %r108, %r108, 14;
	xor.b32  	%r139, %r137, %r138;
	shr.u32 	%r140, %r108, 3;
	xor.b32  	%r141, %r139, %r140;
	shf.l.wrap.b32 	%r142, %r123, %r123, 15;
	shf.l.wrap.b32 	%r143, %r123, %r123, 13;
	xor.b32  	%r144, %r142, %r143;
	shr.u32 	%r145, %r123, 10;
	xor.b32  	%r146, %r144, %r145;
	add.s32 	%r147, %r141, %r107;
	ld.local.u32 	%r148, [%rd50+4];
	add.s32 	%r149, %r147, %r148;
	add.s32 	%r150, %r149, %r146;
	st.local.u32 	[%rd50+32], %r150;
	ld.local.u32 	%r151, [%rd50+-24];
	shf.l.wrap.b32 	%r152, %r151, %r151, 25;
	shf.l.wrap.b32 	%r153, %r151, %r151, 14;
	xor.b32  	%r154, %r152, %r153;
	shr.u32 	%r155, %r151, 3;
	xor.b32  	%r156, %r154, %r155;
	shf.l.wrap.b32 	%r157, %r136, %r136, 15;
	shf.l.wrap.b32 	%r158, %r136, %r136, 13;
	xor.b32  	%r159, %r157, %r158;
	shr.u32 	%r160, %r136, 10;
	xor.b32  	%r161, %r159, %r160;
	{ .reg .b32 tmp; mov.b64 {tmp, %r162}, %rd38; }
	add.s32 	%r163, %r156, %r162;
	ld.local.u32 	%r164, [%rd50+8];
	add.s32 	%r165, %r163, %r164;
	add.s32 	%r166, %r165, %r161;
	st.local.u32 	[%rd50+36], %r166;
	add.s32 	%r635, %r635, 4;
	setp.ne.s32 	%p1, %r635, 48;
	mov.u32 	%r634, %r13;
	mov.u64 	%rd50, %rd7;
	@%p1 bra 	$L__BB0_1;
	cvta.to.global.u64 	%rd39, %rd28;
	add.s64 	%rd57, %rd39, 8;
	mov.b32 	%r644, 0;
	mov.u64 	%rd51, %rd57;
	mov.u64 	%rd52, %rd2;
	mov.u32 	%r636, %r4;
	mov.u32 	%r637, %r8;
	mov.u32 	%r638, %r7;
	mov.u32 	%r639, %r6;
	mov.u32 	%r640, %r5;
	mov.u32 	%r641, %r3;
	mov.u32 	%r642, %r2;
	mov.u32 	%r643, %r1;
$L__BB0_3:
	shf.l.wrap.b32 	%r168, %r643, %r643, 30;
	shf.l.wrap.b32 	%r169, %r643, %r643, 19;
	xor.b32  	%r170, %r168, %r169;
	shf.l.wrap.b32 	%r171, %r643, %r643, 10;
	xor.b32  	%r172, %r170, %r171;
	xor.b32  	%r173, %r641, %r642;
	and.b32  	%r174, %r173, %r643;
	and.b32  	%r175, %r642, %r641;
	xor.b32  	%r176, %r174, %r175;
	add.s32 	%r177, %r176, %r172;
	shf.l.wrap.b32 	%r178, %r640, %r640, 26;
	shf.l.wrap.b32 	%r179, %r640, %r640, 21;
	xor.b32  	%r180, %r178, %r179;
	shf.l.wrap.b32 	%r181, %r640, %r640, 7;
	xor.b32  	%r182, %r180, %r181;
	and.b32  	%r183, %r639, %r640;
	not.b32 	%r184, %r640;
	and.b32  	%r185, %r638, %r184;
	or.b32  	%r186, %r185, %r183;
	add.s32 	%r187, %r637, %r182;
	add.s32 	%r188, %r187, %r186;
	ld.global.u32 	%r189, [%rd51+-8];
	add.s32 	%r190, %r188, %r189;
	ld.local.v4.u32 	{%r191, %r192, %r193, %r194}, [%rd52];
	add.s32 	%r195, %r190, %r191;
	add.s32 	%r637, %r636, %r195;
	add.s32 	%r636, %r177, %r195;
	shf.l.wrap.b32 	%r196, %r636, %r636, 30;
	shf.l.wrap.b32 	%r197, %r636, %r636, 19;
	xor.b32  	%r198, %r196, %r197;
	shf.l.wrap.b32 	%r199, %r636, %r636, 10;
	xor.b32  	%r200, %r198, %r199;
	xor.b32  	%r201, %r642, %r643;
	and.b32  	%r202, %r201, %r636;
	and.b32  	%r203, %r643, %r642;
	xor.b32  	%r204, %r202, %r203;
	add.s32 	%r205, %r204, %r200;
	shf.l.wrap.b32 	%r206, %r637, %r637, 26;
	shf.l.wrap.b32 	%r207, %r637, %r637, 21;
	xor.b32  	%r208, %r206, %r207;
	shf.l.wrap.b32 	%r209, %r637, %r637, 7;
	xor.b32  	%r210, %r208, %r209;
	and.b32  	%r211, %r640, %r637;
	not.b32 	%r212, %r637;
	and.b32  	%r213, %r639, %r212;
	or.b32  	%r214, %r213, %r211;
	add.s32 	%r215, %r638, %r210;
	add.s32 	%r216, %r215, %r214;
	ld.global.u32 	%r217, [%rd51+-4];
	add.s32 	%r218, %r216, %r217;
	add.s32 	%r219, %r218, %r192;
	add.s32 	%r638, %r641, %r219;
	add.s32 	%r641, %r205, %r219;
	shf.l.wrap.b32 	%r220, %r641, %r641, 30;
	shf.l.wrap.b32 	%r221, %r641, %r641, 19;
	xor.b32  	%r222, %r220, %r221;
	shf.l.wrap.b32 	%r223, %r641, %r641, 10;
	xor.b32  	%r224, %r222, %r223;
	xor.b32  	%r225, %r643, %r636;
	and.b32  	%r226, %r225, %r641;
	and.b32  	%r227, %r636, %r643;
	xor.b32  	%r228, %r226, %r227;
	add.s32 	%r229, %r228, %r224;
	shf.l.wrap.b32 	%r230, %r638, %r638, 26;
	shf.l.wrap.b32 	%r231, %r638, %r638, 21;
	xor.b32  	%r232, %r230, %r231;
	shf.l.wrap.b32 	%r233, %r638, %r638, 7;
	xor.b32  	%r234, %r232, %r233;
	and.b32  	%r235, %r637, %r638;
	not.b32 	%r236, %r638;
	and.b32  	%r237, %r640, %r236;
	or.b32  	%r238, %r237, %r235;
	add.s32 	%r239, %r639, %r234;
	add.s32 	%r240, %r239, %r238;
	ld.global.u32 	%r241, [%rd51];
	add.s32 	%r242, %r240, %r241;
	add.s32 	%r243, %r242, %r193;
	add.s32 	%r639, %r642, %r243;
	add.s32 	%r642, %r229, %r243;
	shf.l.wrap.b32 	%r244, %r642, %r642, 30;
	shf.l.wrap.b32 	%r245, %r642, %r642, 19;
	xor.b32  	%r246, %r244, %r245;
	shf.l.wrap.b32 	%r247, %r642, %r642, 10;
	xor.b32  	%r248, %r246, %r247;
	xor.b32  	%r249, %r636, %r641;
	and.b32  	%r250, %r249, %r642;
	and.b32  	%r251, %r641, %r636;
	xor.b32  	%r252, %r250, %r251;
	add.s32 	%r253, %r252, %r248;
	shf.l.wrap.b32 	%r254, %r639, %r639, 26;
	shf.l.wrap.b32 	%r255, %r639, %r639, 21;
	xor.b32  	%r256, %r254, %r255;
	shf.l.wrap.b32 	%r257, %r639, %r639, 7;
	xor.b32  	%r258, %r256, %r257;
	and.b32  	%r259, %r638, %r639;
	not.b32 	%r260, %r639;
	and.b32  	%r261, %r637, %r260;
	or.b32  	%r262, %r261, %r259;
	add.s32 	%r263, %r640, %r258;
	add.s32 	%r264, %r263, %r262;
	ld.global.u32 	%r265, [%rd51+4];
	add.s32 	%r266, %r264, %r265;
	add.s32 	%r267, %r266, %r194;
	add.s32 	%r640, %r643, %r267;
	add.s32 	%r643, %r253, %r267;
	add.s32 	%r644, %r644, 4;
	add.s64 	%rd52, %rd52, 16;
	add.s64 	%rd51, %rd51, 16;
	setp.ne.s32 	%p2, %r644, 64;
	@%p2 bra 	$L__BB0_3;
	mov.b32 	%r645, 0;
	st.local.v4.u32 	[%rd2+288], {%r645, %r645, %r645, %r645};
	ld.global.u32 	%r269, [%rd1+64];
	ld.global.u32 	%r270, [%rd1+68];
	st.local.v2.u32 	[%rd2+320], {%r269, %r270};
	ld.global.u32 	%r271, [%rd1+72];
	st.local.u32 	[%rd2+328], %r271;
	mov.b32 	%r272, -2147483648;
	st.local.v4.u32 	[%rd2+272], {%r272, %r645, %r645, %r645};
	mov.b32 	%r273, 640;
	st.local.v4.u32 	[%rd2+304], {%r645, %r645, %r645, %r273};
	mov.b32 	%r274, 126794489;
	st.local.u32 	[%rd2+268], %r274;
	add.s64 	%rd53, %rd2, 332;
$L__BB0_5:
	ld.local.v4.u32 	{%r275, %r276, %r277, %r278}, [%rd53+-76];
	mov.b64 	%rd40, {%r277, %r278};
	shf.l.wrap.b32 	%r279, %r276, %r276, 25;
	shf.l.wrap.b32 	%r280, %r276, %r276, 14;
	xor.b32  	%r281, %r279, %r280;
	shr.u32 	%r282, %r276, 3;
	xor.b32  	%r283, %r281, %r282;
	ld.local.v2.u32 	{%r284, %r285}, [%rd53+-20];
	shf.l.wrap.b32 	%r286, %r284, %r284, 15;
	shf.l.wrap.b32 	%r287, %r284, %r284, 13;
	xor.b32  	%r288, %r286, %r287;
	shr.u32 	%r289, %r284, 10;
	xor.b32  	%r290, %r288, %r289;
	add.s32 	%r291, %r283, %r275;
	ld.local.u32 	%r292, [%rd53+-40];
	add.s32 	%r293, %r291, %r292;
	add.s32 	%r294, %r293, %r290;
	shf.l.wrap.b32 	%r295, %r277, %r277, 25;
	shf.l.wrap.b32 	%r296, %r277, %r277, 14;
	xor.b32  	%r297, %r295, %r296;
	shr.u32 	%r298, %r277, 3;
	xor.b32  	%r299, %r297, %r298;
	shf.l.wrap.b32 	%r300, %r285, %r285, 15;
	shf.l.wrap.b32 	%r301, %r285, %r285, 13;
	xor.b32  	%r302, %r300, %r301;
	shr.u32 	%r303, %r285, 10;
	xor.b32  	%r304, %r302, %r303;
	add.s32 	%r305, %r299, %r276;
	ld.local.u32 	%r306, [%rd53+-36];
	add.s32 	%r307, %r305, %r306;
	add.s32 	%r308, %r307, %r304;
	st.local.v2.u32 	[%rd53+-12], {%r294, %r308};
	shf.l.wrap.b32 	%r309, %r278, %r278, 25;
	shf.l.wrap.b32 	%r310, %r278, %r278, 14;
	xor.b32  	%r311, %r309, %r310;
	shr.u32 	%r312, %r278, 3;
	xor.b32  	%r313, %r311, %r312;
	shf.l.wrap.b32 	%r314, %r294, %r294, 15;
	shf.l.wrap.b32 	%r315, %r294, %r294, 13;
	xor.b32  	%r316, %r314, %r315;
	shr.u32 	%r317, %r294, 10;
	xor.b32  	%r318, %r316, %r317;
	add.s32 	%r319, %r313, %r277;
	ld.local.u32 	%r320, [%rd53+-32];
	add.s32 	%r321, %r319, %r320;
	add.s32 	%r322, %r321, %r318;
	st.local.u32 	[%rd53+-4], %r322;
	ld.local.u32 	%r323, [%rd53+-60];
	shf.l.wrap.b32 	%r324, %r323, %r323, 25;
	shf.l.wrap.b32 	%r325, %r323, %r323, 14;
	xor.b32  	%r326, %r324, %r325;
	shr.u32 	%r327, %r323, 3;
	xor.b32  	%r328, %r326, %r327;
	shf.l.wrap.b32 	%r329, %r308, %r308, 15;
	shf.l.wrap.b32 	%r330, %r308, %r308, 13;
	xor.b32  	%r331, %r329, %r330;
	shr.u32 	%r332, %r308, 10;
	xor.b32  	%r333, %r331, %r332;
	{ .reg .b32 tmp; mov.b64 {tmp, %r334}, %rd40; }
	add.s32 	%r335, %r328, %r334;
	ld.local.u32 	%r336, [%rd53+-28];
	add.s32 	%r337, %r335, %r336;
	add.s32 	%r338, %r337, %r333;
	st.local.u32 	[%rd53], %r338;
	add.s64 	%rd53, %rd53, 16;
	add.s32 	%r645, %r645, 4;
	setp.ne.s32 	%p3, %r645, 48;
	@%p3 bra 	$L__BB0_5;
	add.s64 	%rd55, %rd2, 256;
	add.s32 	%r647, %r637, %r8;
	add.s32 	%r648, %r638, %r7;
	add.s32 	%r649, %r639, %r6;
	add.s32 	%r650, %r640, %r5;
	add.s32 	%r646, %r636, %r4;
	add.s32 	%r651, %r641, %r3;
	add.s32 	%r652, %r642, %r2;
	add.s32 	%r653, %r643, %r1;
	mov.b32 	%r654, 0;
	mov.u64 	%rd54, %rd57;
$L__BB0_7:
	shf.l.wrap.b32 	%r340, %r653, %r653, 30;
	shf.l.wrap.b32 	%r341, %r653, %r653, 19;
	xor.b32  	%r342, %r340, %r341;
	shf.l.wrap.b32 	%r343, %r653, %r653, 10;
	xor.b32  	%r344, %r342, %r343;
	xor.b32  	%r345, %r651, %r652;
	and.b32  	%r346, %r345, %r653;
	and.b32  	%r347, %r652, %r651;
	xor.b32  	%r348, %r346, %r347;
	add.s32 	%r349, %r348, %r344;
	shf.l.wrap.b32 	%r350, %r650, %r650, 26;
	shf.l.wrap.b32 	%r351, %r650, %r650, 21;
	xor.b32  	%r352, %r350, %r351;
	shf.l.wrap.b32 	%r353, %r650, %r650, 7;
	xor.b32  	%r354, %r352, %r353;
	and.b32  	%r355, %r649, %r650;
	not.b32 	%r356, %r650;
	and.b32  	%r357, %r648, %r356;
	or.b32  	%r358, %r357, %r355;
	add.s32 	%r359, %r647, %r354;
	add.s32 	%r360, %r359, %r358;
	ld.global.u32 	%r361, [%rd54+-8];
	add.s32 	%r362, %r360, %r361;
	ld.local.v4.u32 	{%r363, %r364, %r365, %r366}, [%rd55];
	add.s32 	%r367, %r362, %r363;
	add.s32 	%r647, %r646, %r367;
	add.s32 	%r646, %r349, %r367;
	shf.l.wrap.b32 	%r368, %r646, %r646, 30;
	shf.l.wrap.b32 	%r369, %r646, %r646, 19;
	xor.b32  	%r370, %r368, %r369;
	shf.l.wrap.b32 	%r371, %r646, %r646, 10;
	xor.b32  	%r372, %r370, %r371;
	xor.b32  	%r373, %r652, %r653;
	and.b32  	%r374, %r373, %r646;
	and.b32  	%r375, %r653, %r652;
	xor.b32  	%r376, %r374, %r375;
	add.s32 	%r377, %r376, %r372;
	shf.l.wrap.b32 	%r378, %r647, %r647, 26;
	shf.l.wrap.b32 	%r379, %r647, %r647, 21;
	xor.b32  	%r380, %r378, %r379;
	shf.l.wrap.b32 	%r381, %r647, %r647, 7;
	xor.b32  	%r382, %r380, %r381;
	and.b32  	%r383, %r650, %r647;
	not.b32 	%r384, %r647;
	and.b32  	%r385, %r649, %r384;
	or.b32  	%r386, %r385, %r383;
	add.s32 	%r387, %r648, %r382;
	add.s32 	%r388, %r387, %r386;
	ld.global.u32 	%r389, [%rd54+-4];
	add.s32 	%r390, %r388, %r389;
	add.s32 	%r391, %r390, %r364;
	add.s32 	%r648, %r651, %r391;
	add.s32 	%r651, %r377, %r391;
	shf.l.wrap.b32 	%r392, %r651, %r651, 30;
	shf.l.wrap.b32 	%r393, %r651, %r651, 19;
	xor.b32  	%r394, %r392, %r393;
	shf.l.wrap.b32 	%r395, %r651, %r651, 10;
	xor.b32  	%r396, %r394, %r395;
	xor.b32  	%r397, %r653, %r646;
	and.b32  	%r398, %r397, %r651;
	and.b32  	%r399, %r646, %r653;
	xor.b32  	%r400, %r398, %r399;
	add.s32 	%r401, %r400, %r396;
	shf.l.wrap.b32 	%r402, %r648, %r648, 26;
	shf.l.wrap.b32 	%r403, %r648, %r648, 21;
	xor.b32  	%r404, %r402, %r403;
	shf.l.wrap.b32 	%r405, %r648, %r648, 7;
	xor.b32  	%r406, %r404, %r405;
	and.b32  	%r407, %r647, %r648;
	not.b32 	%r408, %r648;
	and.b32  	%r409, %r650, %r408;
	or.b32  	%r410, %r409, %r407;
	add.s32 	%r411, %r649, %r406;
	add.s32 	%r412, %r411, %r410;
	ld.global.u32 	%r413, [%rd54];
	add.s32 	%r414, %r412, %r413;
	add.s32 	%r415, %r414, %r365;
	add.s32 	%r649, %r652, %r415;
	add.s32 	%r652, %r401, %r415;
	shf.l.wrap.b32 	%r416, %r652, %r652, 30;
	shf.l.wrap.b32 	%r417, %r652, %r652, 19;
	xor.b32  	%r418, %r416, %r417;
	shf.l.wrap.b32 	%r419, %r652, %r652, 10;
	xor.b32  	%r420, %r418, %r419;
	xor.b32  	%r421, %r646, %r651;
	and.b32  	%r422, %r421, %r652;
	and.b32  	%r423, %r651, %r646;
	xor.b32  	%r424, %r422, %r423;
	add.s32 	%r425, %r424, %r420;
	shf.l.wrap.b32 	%r426, %r649, %r649, 26;
	shf.l.wrap.b32 	%r427, %r649, %r649, 21;
	xor.b32  	%r428, %r426, %r427;
	shf.l.wrap.b32 	%r429, %r649, %r649, 7;
	xor.b32  	%r430, %r428, %r429;
	and.b32  	%r431, %r648, %r649;
	not.b32 	%r432, %r649;
	and.b32  	%r433, %r647, %r432;
	or.b32  	%r434, %r433, %r431;
	add.s32 	%r435, %r650, %r430;
	add.s32 	%r436, %r435, %r434;
	ld.global.u32 	%r437, [%rd54+4];
	add.s32 	%r438, %r436, %r437;
	add.s32 	%r439, %r438, %r366;
	add.s32 	%r650, %r653, %r439;
	add.s32 	%r653, %r425, %r439;
	add.s32 	%r654, %r654, 4;
	add.s64 	%rd55, %rd55, 16;
	add.s64 	%rd54, %rd54, 16;
	setp.ne.s32 	%p4, %r654, 64;
	@%p4 bra 	$L__BB0_7;
	add.s32 	%r441, %r1, %r653;
	add.s32 	%r442, %r2, %r652;
	add.s32 	%r443, %r3, %r651;
	add.s32 	%r444, %r4, %r646;
	add.s32 	%r445, %r5, %r650;
	add.s32 	%r446, %r6, %r649;
	add.s32 	%r447, %r7, %r648;
	add.s32 	%r448, %r8, %r647;
	st.local.v4.u32 	[%rd3], {%r1, %r2, %r3, %r4};
	st.local.v4.u32 	[%rd3+16], {%r5, %r6, %r7, %r8};
	st.local.v4.u32 	[%rd58], {%r441, %r442, %r443, %r444};
	st.local.v4.u32 	[%rd58+16], {%r445, %r446, %r447, %r448};
	mov.b32 	%r655, 0;
	mov.b32 	%r449, -2147483648;
	st.local.v4.u32 	[%rd58+32], {%r449, %r655, %r655, %r655};
	mov.b32 	%r450, 256;
	st.local.v4.u32 	[%rd58+48], {%r655, %r655, %r655, %r450};
	add.s64 	%rd56, %rd58, 40;
	mov.u32 	%r656, %r655;
$L__BB0_9:
	add.s64 	%rd23, %rd56, 16;
	ld.local.v4.u32 	{%r451, %r452, %r453, %r454}, [%rd56+-40];
	mov.b64 	%rd41, {%r453, %r454};
	shf.l.wrap.b32 	%r455, %r452, %r452, 25;
	shf.l.wrap.b32 	%r456, %r452, %r452, 14;
	xor.b32  	%r457, %r455, %r456;
	shr.u32 	%r458, %r452, 3;
	xor.b32  	%r459, %r457, %r458;
	ld.local.v2.u32 	{%r64, %r460}, [%rd56+16];
	shf.l.wrap.b32 	%r461, %r64, %r64, 15;
	shf.l.wrap.b32 	%r462, %r64, %r64, 13;
	xor.b32  	%r463, %r461, %r462;
	shr.u32 	%r464, %r64, 10;
	xor.b32  	%r465, %r463, %r464;
	add.s32 	%r466, %r459, %r451;
	ld.local.u32 	%r467, [%rd56+-4];
	add.s32 	%r468, %r466, %r467;
	add.s32 	%r469, %r468, %r465;
	shf.l.wrap.b32 	%r470, %r453, %r453, 25;
	shf.l.wrap.b32 	%r471, %r453, %r453, 14;
	xor.b32  	%r472, %r470, %r471;
	shr.u32 	%r473, %r453, 3;
	xor.b32  	%r474, %r472, %r473;
	shf.l.wrap.b32 	%r475, %r460, %r460, 15;
	shf.l.wrap.b32 	%r476, %r460, %r460, 13;
	xor.b32  	%r477, %r475, %r476;
	shr.u32 	%r478, %r460, 10;
	xor.b32  	%r479, %r477, %r478;
	add.s32 	%r480, %r474, %r452;
	add.s32 	%r481, %r480, %r655;
	add.s32 	%r482, %r481, %r479;
	st.local.v2.u32 	[%rd56+24], {%r469, %r482};
	shf.l.wrap.b32 	%r483, %r454, %r454, 25;
	shf.l.wrap.b32 	%r484, %r454, %r454, 14;
	xor.b32  	%r485, %r483, %r484;
	shr.u32 	%r486, %r454, 3;
	xor.b32  	%r487, %r485, %r486;
	shf.l.wrap.b32 	%r488, %r469, %r469, 15;
	shf.l.wrap.b32 	%r489, %r469, %r469, 13;
	xor.b32  	%r490, %r488, %r489;
	shr.u32 	%r491, %r469, 10;
	xor.b32  	%r492, %r490, %r491;
	add.s32 	%r493, %r487, %r453;
	ld.local.u32 	%r494, [%rd56+4];
	add.s32 	%r495, %r493, %r494;
	add.s32 	%r496, %r495, %r492;
	st.local.u32 	[%rd56+32], %r496;
	ld.local.u32 	%r497, [%rd56+-24];
	shf.l.wrap.b32 	%r498, %r497, %r497, 25;
	shf.l.wrap.b32 	%r499, %r497, %r497, 14;
	xor.b32  	%r500, %r498, %r499;
	shr.u32 	%r501, %r497, 3;
	xor.b32  	%r502, %r500, %r501;
	shf.l.wrap.b32 	%r503, %r482, %r482, 15;
	shf.l.wrap.b32 	%r504, %r482, %r482, 13;
	xor.b32  	%r505, %r503, %r504;
	shr.u32 	%r506, %r482, 10;
	xor.b32  	%r507, %r505, %r506;
	{ .reg .b32 tmp; mov.b64 {tmp, %r508}, %rd41; }
	add.s32 	%r509, %r502, %r508;
	ld.local.u32 	%r510, [%rd56+8];
	add.s32 	%r511, %r509, %r510;
	add.s32 	%r512, %r511, %r507;
	st.local.u32 	[%rd56+36], %r512;
	add.s32 	%r656, %r656, 4;
	setp.ne.s32 	%p5, %r656, 48;
	mov.u32 	%r655, %r64;
	mov.u64 	%rd56, %rd23;
	@%p5 bra 	$L__BB0_9;
	mov.b32 	%r665, 0;
	mov.u32 	%r657, %r4;
	mov.u32 	%r658, %r8;
	mov.u32 	%r659, %r7;
	mov.u32 	%r660, %r6;
	mov.u32 	%r661, %r5;
	mov.u32 	%r662, %r3;
	mov.u32 	%r663, %r2;
	mov.u32 	%r664, %r1;
$L__BB0_11:
	shf.l.wrap.b32 	%r514, %r664, %r664, 30;
	shf.l.wrap.b32 	%r515, %r664, %r664, 19;
	xor.b32  	%r516, %r514, %r515;
	shf.l.wrap.b32 	%r517, %r664, %r664, 10;
	xor.b32  	%r518, %r516, %r517;
	xor.b32  	%r519, %r662, %r663;
	and.b32  	%r520, %r519, %r664;
	and.b32  	%r521, %r663, %r662;
	xor.b32  	%r522, %r520, %r521;
	add.s32 	%r523, %r522, %r518;
	shf.l.wrap.b32 	%r524, %r661, %r661, 26;
	shf.l.wrap.b32 	%r525, %r661, %r661, 21;
	xor.b32  	%r526, %r524, %r525;
	shf.l.wrap.b32 	%r527, %r661, %r661, 7;
	xor.b32  	%r528, %r526, %r527;
	and.b32  	%r529, %r660, %r661;
	not.b32 	%r530, %r661;
	and.b32  	%r531, %r659, %r530;
	or.b32  	%r532, %r531, %r529;
	add.s32 	%r533, %r658, %r528;
	add.s32 	%r534, %r533, %r532;
	ld.global.u32 	%r535, [%rd57+-8];
	add.s32 	%r536, %r534, %r535;
	ld.local.v4.u32 	{%r537, %r538, %r539, %r540}, [%rd58];
	add.s32 	%r541, %r536, %r537;
	add.s32 	%r658, %r657, %r541;
	add.s32 	%r657, %r523, %r541;
	shf.l.wrap.b32 	%r542, %r657, %r657, 30;
	shf.l.wrap.b32 	%r543, %r657, %r657, 19;
	xor.b32  	%r544, %r542, %r543;
	shf.l.wrap.b32 	%r545, %r657, %r657, 10;
	xor.b32  	%r546, %r544, %r545;
	xor.b32  	%r547, %r663, %r664;
	and.b32  	%r548, %r547, %r657;
	and.b32  	%r549, %r664, %r663;
	xor.b32  	%r550, %r548, %r549;
	add.s32 	%r551, %r550, %r546;
	shf.l.wrap.b32 	%r552, %r658, %r658, 26;
	shf.l.wrap.b32 	%r553, %r658, %r658, 21;
	xor.b32  	%r554, %r552, %r553;
	shf.l.wrap.b32 	%r555, %r658, %r658, 7;
	xor.b32  	%r556, %r554, %r555;
	and.b32  	%r557, %r661, %r658;
	not.b32 	%r558, %r658;
	and.b32  	%r559, %r660, %r558;
	or.b32  	%r560, %r559, %r557;
	add.s32 	%r561, %r659, %r556;
	add.s32 	%r562, %r561, %r560;
	ld.global.u32 	%r563, [%rd57+-4];
	add.s32 	%r564, %r562, %r563;
	add.s32 	%r565, %r564, %r538;
	add.s32 	%r659, %r662, %r565;
	add.s32 	%r662, %r551, %r565;
	shf.l.wrap.b32 	%r566, %r662, %r662, 30;
	shf.l.wrap.b32 	%r567, %r662, %r662, 19;
	xor.b32  	%r568, %r566, %r567;
	shf.l.wrap.b32 	%r569, %r662, %r662, 10;
	xor.b32  	%r570, %r568, %r569;
	xor.b32  	%r571, %r664, %r657;
	and.b32  	%r572, %r571, %r662;
	and.b32  	%r573, %r657, %r664;
	xor.b32  	%r574, %r572, %r573;
	add.s32 	%r575, %r574, %r570;
	shf.l.wrap.b32 	%r576, %r659, %r659, 26;
	shf.l.wrap.b32 	%r577, %r659, %r659, 21;
	xor.b32  	%r578, %r576, %r577;
	shf.l.wrap.b32 	%r579, %r659, %r659, 7;
	xor.b32  	%r580, %r578, %r579;
	and.b32  	%r581, %r658, %r659;
	not.b32 	%r582, %r659;
	and.b32  	%r583, %r661, %r582;
	or.b32  	%r584, %r583, %r581;
	add.s32 	%r585, %r660, %r580;
	add.s32 	%r586, %r585, %r584;
	ld.global.u32 	%r587, [%rd57];
	add.s32 	%r588, %r586, %r587;
	add.s32 	%r589, %r588, %r539;
	add.s32 	%r660, %r663, %r589;
	add.s32 	%r663, %r575, %r589;
	shf.l.wrap.b32 	%r590, %r663, %r663, 30;
	shf.l.wrap.b32 	%r591, %r663, %r663, 19;
	xor.b32  	%r592, %r590, %r591;
	shf.l.wrap.b32 	%r593, %r663, %r663, 10;
	xor.b32  	%r594, %r592, %r593;
	xor.b32  	%r595, %r657, %r662;
	and.b32  	%r596, %r595, %r663;
	and.b32  	%r597, %r662, %r657;
	xor.b32  	%r598, %r596, %r597;
	add.s32 	%r599, %r598, %r594;
	shf.l.wrap.b32 	%r600, %r660, %r660, 26;
	shf.l.wrap.b32 	%r601, %r660, %r660, 21;
	xor.b32  	%r602, %r600, %r601;
	shf.l.wrap.b32 	%r603, %r660, %r660, 7;
	xor.b32  	%r604, %r602, %r603;
	and.b32  	%r605, %r659, %r660;
	not.b32 	%r606, %r660;
	and.b32  	%r607, %r658, %r606;
	or.b32  	%r608, %r607, %r605;
	add.s32 	%r609, %r661, %r604;
	add.s32 	%r610, %r609, %r608;
	ld.global.u32 	%r611, [%rd57+4];
	add.s32 	%r612, %r610, %r611;
	add.s32 	%r613, %r612, %r540;
	add.s32 	%r661, %r664, %r613;
	add.s32 	%r664, %r599, %r613;
	add.s32 	%r665, %r665, 4;
	add.s64 	%rd58, %rd58, 16;
	add.s64 	%rd57, %rd57, 16;
	setp.ne.s32 	%p6, %r665, 64;
	@%p6 bra 	$L__BB0_11;
	add.s32 	%r615, %r1, %r664;
	add.s32 	%r616, %r2, %r663;
	add.s32 	%r617, %r3, %r662;
	add.s32 	%r618, %r4, %r657;
	st.local.v4.u32 	[%rd3], {%r615, %r616, %r617, %r618};
	add.s32 	%r619, %r5, %r661;
	add.s32 	%r620, %r6, %r660;
	add.s32 	%r621, %r7, %r659;
	add.s32 	%r622, %r8, %r658;
	st.local.v4.u32 	[%rd3+16], {%r619, %r620, %r621, %r622};
	mov.b32 	%r666, 0;
$L__BB0_13:
	sub.s32 	%r623, 7, %r666;
	mul.wide.u32 	%rd42, %r623, 4;
	add.s64 	%rd43, %rd3, %rd42;
	ld.local.u32 	%r624, [%rd43];
	shr.u32 	%r625, %r624, 24;
	shr.u32 	%r626, %r624, 8;
	and.b32  	%r627, %r626, 65280;
	shl.b32 	%r628, %r624, 8;
	and.b32  	%r629, %r628, 16711680;
	shl.b32 	%r630, %r624, 24;
	or.b32  	%r631, %r630, %r625;
	or.b32  	%r632, %r631, %r627;
	or.b32  	%r84, %r632, %r629;
	setp.eq.s32 	%p7, %r84, 0;
	@%p7 bra 	$L__BB0_18;
	ld.param.u64 	%rd48, [_Z11hash_headerPKjS0_S0_S0_Pj_param_2];
	cvta.to.global.u64 	%rd44, %rd48;
	mul.wide.u32 	%rd45, %r666, 4;
	add.s64 	%rd46, %rd44, %rd45;
	ld.global.u32 	%r85, [%rd46];
	setp.eq.s32 	%p8, %r85, 0;
	@%p8 bra 	$L__BB0_17;
	setp.ge.u32 	%p9, %r84, %r85;
	@%p9 bra 	$L__BB0_17;
	ld.param.u64 	%rd49, [_Z11hash_headerPKjS0_S0_S0_Pj_param_4];
	cvta.to.global.u64 	%rd47, %rd49;
	mov.b32 	%r633, -105214457;
	st.global.u32 	[%rd47], %r633;
$L__BB0_17:
	ret;
$L__BB0_18:
	setp.gt.u32 	%p10, %r666, 6;
	@%p10 bra 	$L__BB0_17;
	add.s32 	%r666, %r666, 1;
	bra.uni 	$L__BB0_13;

}


// ===== COMPILED SASS (sm_100) =====

	.target	sm_100

	.elftype	@"ET_EXEC"


//--------------------- .note.nv.tkinfo           --------------------------
	.section	.note.nv.tkinfo,"",@"SHT_NOTE"
	.sectionflags	@"SHF_NOTE_NV_TKINFO"
	.tkinfo
        /*0018*/ 	.word	0x00000002
        /*0030*/ 	.string	""
        /*0030*/ 	.string	"ptxas"
        /*0030*/ 	.string	"Cuda compilation tools, release 13.0, V13.0.88"
        /*0030*/ 	.string	"Build cuda_13.0.r13.0/compiler.36424714_0"
        /*0030*/ 	.string	"-arch sm_100 -m 64 "



//--------------------- .note.nv.cuinfo           --------------------------
	.section	.note.nv.cuinfo,"",@"SHT_NOTE"
	.sectionflags	@"SHF_NOTE_NV_CUINFO"
        /*0018*/ 	.short	0x0002
        /*001a*/ 	.short	0x0064
        /*001c*/ 	.short	0x0082
	.zero		2


//--------------------- .nv.info                  --------------------------
	.section	.nv.info,"",@"SHT_CUDA_INFO"
	.align	4


	//----- nvinfo : EIATTR_REGCOUNT
	.align		4
        /*0000*/ 	.byte	0x04, 0x2f
        /*0002*/ 	.short	(.L_1 - .L_0)
	.align		4
.L_0:
        /*0004*/ 	.word	index@(_Z11hash_headerPKjS0_S0_S0_Pj)
        /*0008*/ 	.word	0x00000020


	//----- nvinfo : EIATTR_FRAME_SIZE
	.align		4
.L_1:
        /*000c*/ 	.byte	0x04, 0x11
        /*000e*/ 	.short	(.L_3 - .L_2)
	.align		4
.L_2:
        /*0010*/ 	.word	index@(_Z11hash_headerPKjS0_S0_S0_Pj)
        /*0014*/ 	.word	0x00000320


	//----- nvinfo : EIATTR_MIN_STACK_SIZE
	.align		4
.L_3:
        /*0018*/ 	.byte	0x04, 0x12
        /*001a*/ 	.short	(.L_5 - .L_4)
	.align		4
.L_4:
        /*001c*/ 	.word	index@(_Z11hash_headerPKjS0_S0_S0_Pj)
        /*0020*/ 	.word	0x00000320
.L_5:


//--------------------- .nv.compat                --------------------------
	.section	.nv.compat,"",@"SHT_CUDA_COMPAT_INFO"
	.align	4
        /*0000*/ 	.byte	0x02, 0x09, 0x00, 0x00, 0x02, 0x02, 0x01, 0x00, 0x02, 0x05, 0x05, 0x00, 0x03, 0x07, 0x01, 0x01
        /*0010*/ 	.byte	0x02, 0x03, 0x00, 0x00, 0x02, 0x06, 0x01, 0x00, 0x04, 0x0b, 0x08, 0x00, 0x09, 0x00, 0x00, 0x00
        /*0020*/ 	.byte	0x00, 0x00, 0x00, 0x00


//--------------------- .nv.info._Z11hash_headerPKjS0_S0_S0_Pj --------------------------
	.section	.nv.info._Z11hash_headerPKjS0_S0_S0_Pj,"",@"SHT_CUDA_INFO"
	.sectionflags	@""
	.align	4


	//----- nvinfo : EIATTR_CUDA_API_VERSION
	.align		4
        /*0000*/ 	.byte	0x04, 0x37
        /*0002*/ 	.short	(.L_7 - .L_6)
.L_6:
        /*0004*/ 	.word	0x00000082


	//----- nvinfo : EIATTR_KPARAM_INFO
	.align		4
.L_7:
        /*0008*/ 	.byte	0x04, 0x17
        /*000a*/ 	.short	(.L_9 - .L_8)
.L_8:
        /*000c*/ 	.word	0x00000000
        /*0010*/ 	.short	0x0004
        /*0012*/ 	.short	0x0020
        /*0014*/ 	.byte	0x00, 0xf5, 0x21, 0x00


	//----- nvinfo : EIATTR_KPARAM_INFO
	.align		4
.L_9:
        /*0018*/ 	.byte	0x04, 0x17
        /*001a*/ 	.short	(.L_11 - .L_10)
.L_10:
        /*001c*/ 	.word	0x00000000
        /*0020*/ 	.short	0x0003
        /*0022*/ 	.short	0x0018
        /*0024*/ 	.byte	0x00, 0xf5, 0x21, 0x00


	//----- nvinfo : EIATTR_KPARAM_INFO
	.align		4
.L_11:
        /*0028*/ 	.byte	0x04, 0x17
        /*002a*/ 	.short	(.L_13 - .L_12)
.L_12:
        /*002c*/ 	.word	0x00000000
        /*0030*/ 	.short	0x0002
        /*0032*/ 	.short	0x0010
        /*0034*/ 	.byte	0x00, 0xf5, 0x21, 0x00


	//----- nvinfo : EIATTR_KPARAM_INFO
	.align		4
.L_13:
        /*0038*/ 	.byte	0x04, 0x17
        /*003a*/ 	.short	(.L_15 - .L_14)
.L_14:
        /*003c*/ 	.word	0x00000000
        /*0040*/ 	.short	0x0001
        /*0042*/ 	.short	0x0008
        /*0044*/ 	.byte	0x00, 0xf5, 0x21, 0x00


	//----- nvinfo : EIATTR_KPARAM_INFO
	.align		4
.L_15:
        /*0048*/ 	.byte	0x04, 0x17
        /*004a*/ 	.short	(.L_17 - .L_16)
.L_16:
        /*004c*/ 	.word	0x00000000
        /*0050*/ 	.short	0x0000
        /*0052*/ 	.short	0x0000
        /*0054*/ 	.byte	0x00, 0xf5, 0x21, 0x00


	//----- nvinfo : EIATTR_SPARSE_MMA_MASK
	.align		4
.L_17:
        /*0058*/ 	.byte	0x03, 0x50
        /*005a*/ 	.short	0x0000


	//----- nvinfo : EIATTR_MAXREG_COUNT
	.align		4
        /*005c*/ 	.byte	0x03, 0x1b
        /*005e*/ 	.short	0x00ff


	//----- nvinfo : EIATTR_MERCURY_ISA_VERSION
	.align		4
        /*0060*/ 	.byte	0x03, 0x5f
        /*0062*/ 	.short	0x0101


	//----- nvinfo : EIATTR_VRC_CTA_INIT_COUNT
	.align		4
        /*0064*/ 	.byte	0x02, 0x4a
	.zero		1
	.zero		1


	//----- nvinfo : EIATTR_EXIT_INSTR_OFFSETS
	.align		4
        /*0068*/ 	.byte	0x04, 0x1c
        /*006a*/ 	.short	(.L_19 - .L_18)


	//   ....[0]....
.L_18:
        /*006c*/ 	.word	0x00001fe0


	//   ....[1]....
        /*0070*/ 	.word	0x00002110


	//   ....[2]....
        /*0074*/ 	.word	0x00002130


	//   ....[3]....
        /*0078*/ 	.word	0x00002170


	//----- nvinfo : EIATTR_CBANK_PARAM_SIZE
	.align		4
.L_19:
        /*007c*/ 	.byte	0x03, 0x19
        /*007e*/ 	.short	0x0028


	//----- nvinfo : EIATTR_PARAM_CBANK
	.align		4
        /*0080*/ 	.byte	0x04, 0x0a
        /*0082*/ 	.short	(.L_21 - .L_20)
	.align		4
.L_20:
        /*0084*/ 	.word	index@(.nv.constant0._Z11hash_headerPKjS0_S0_S0_Pj)
        /*0088*/ 	.short	0x0380
        /*008a*/ 	.short	0x0028


	//----- nvinfo : EIATTR_SW_WAR
	.align		4
.L_21:
        /*008c*/ 	.byte	0x04, 0x36
        /*008e*/ 	.short	(.L_23 - .L_22)
.L_22:
        /*0090*/ 	.word	0x00000008
.L_23:


//--------------------- .nv.callgraph             --------------------------
	.section	.nv.callgraph,"",@"SHT_CUDA_CALLGRAPH"
	.align	4
	.sectionentsize	8
	.align		4
        /*0000*/ 	.word	0x00000000
	.align		4
        /*0004*/ 	.word	0xffffffff
	.align		4
        /*0008*/ 	.word	0x00000000
	.align		4
        /*000c*/ 	.word	0xfffffffe
	.align		4
        /*0010*/ 	.word	0x00000000
	.align		4
        /*0014*/ 	.word	0xfffffffd
	.align		4
        /*0018*/ 	.word	0x00000000
	.align		4
        /*001c*/ 	.word	0xfffffffc


//--------------------- .text._Z11hash_headerPKjS0_S0_S0_Pj --------------------------
	.section	.text._Z11hash_headerPKjS0_S0_S0_Pj,"ax",@progbits
	.align	128
        .global         _Z11hash_headerPKjS0_S0_S0_Pj
        .type           _Z11hash_headerPKjS0_S0_S0_Pj,@function
        .size           _Z11hash_headerPKjS0_S0_S0_Pj,(.L_x_9 - _Z11hash_headerPKjS0_S0_S0_Pj)
        .other          _Z11hash_headerPKjS0_S0_S0_Pj,@"STO_CUDA_ENTRY STV_DEFAULT"
_Z11hash_headerPKjS0_S0_S0_Pj:
.text._Z11hash_headerPKjS0_S0_S0_Pj:
[----:B------:R-:W0:Y:S08]  /*0000*/  LDC R1, c[0x0][0x37c] ;  /* 0x0000df00ff017b82 */ /* 0x000e300000000800 */
[----:B------:R-:W1:Y:S01]  /*0010*/  LDC.64 R2, c[0x0][0x398] ;  /* 0x0000e600ff027b82 */ /* 0x000e620000000a00 */
[----:B------:R-:W1:Y:S01]  /*0020*/  LDCU.64 UR10, c[0x0][0x358] ;  /* 0x00006b00ff0a77ac */ /* 0x000e620008000a00 */
[----:B0-----:R-:W-:-:S06]  /*0030*/  VIADD R1, R1, 0xfffffce0 ;  /* 0xfffffce001017836 */ /* 0x001fcc0000000000 */
[----:B------:R-:W0:Y:S01]  /*0040*/  LDC.64 R10, c[0x0][0x388] ;  /* 0x0000e200ff0a7b82 */ /* 0x000e220000000a00 */
[----:B-1----:R-:W2:Y:S04]  /*0050*/  LDG.E R16, desc[UR10][R2.64] ;  /* 0x0000000a02107981 */ /* 0x002ea8000c1e1900 */
[----:B------:R-:W2:Y:S04]  /*0060*/  LDG.E R17, desc[UR10][R2.64+0x4] ;  /* 0x0000040a02117981 */ /* 0x000ea8000c1e1900 */
[----:B------:R-:W2:Y:S04]  /*0070*/  LDG.E R18, desc[UR10][R2.64+0x8] ;  /* 0x0000080a02127981 */ /* 0x000ea8000c1e1900 */
[----:B------:R-:W2:Y:S04]  /*0080*/  LDG.E R19, desc[UR10][R2.64+0xc] ;  /* 0x00000c0a02137981 */ /* 0x000ea8000c1e1900 */
[----:B------:R-:W3:Y:S04]  /*0090*/  LDG.E R20, desc[UR10][R2.64+0x10] ;  /* 0x0000100a02147981 */ /* 0x000ee8000c1e1900 */
[----:B------:R-:W3:Y:S04]  /*00a0*/  LDG.E R21, desc[UR10][R2.64+0x14] ;  /* 0x0000140a02157981 */ /* 0x000ee8000c1e1900 */
[----:B------:R-:W3:Y:S04]  /*00b0*/  LDG.E R22, desc[UR10][R2.64+0x18] ;  /* 0x0000180a02167981 */ /* 0x000ee8000c1e1900 */
[----:B------:R-:W3:Y:S04]  /*00c0*/  LDG.E R23, desc[UR10][R2.64+0x1c] ;  /* 0x00001c0a02177981 */ /* 0x000ee8000c1e1900 */
[----:B------:R-:W4:Y:S04]  /*00d0*/  LDG.E R12, desc[UR10][R2.64+0x20] ;  /* 0x0000200a020c7981 */ /* 0x000f28000c1e1900 */
[----:B------:R-:W4:Y:S04]  /*00e0*/  LDG.E R13, desc[UR10][R2.64+0x24] ;  /* 0x0000240a020d7981 */ /* 0x000f28000c1e1900 */
[----:B------:R-:W4:Y:S04]  /*00f0*/  LDG.E R14, desc[UR10][R2.64+0x28] ;  /* 0x0000280a020e7981 */ /* 0x000f28000c1e1900 */
[----:B------:R-:W4:Y:S04]  /*0100*/  LDG.E R15, desc[UR10][R2.64+0x2c] ;  /* 0x00002c0a020f7981 */ /* 0x000f28000c1e1900 */
[----:B------:R-:W4:Y:S04]  /*0110*/  LDG.E R24, desc[UR10][R2.64+0x30] ;  /* 0x0000300a02187981 */ /* 0x000f28000c1e1900 */
[----:B------:R-:W4:Y:S04]  /*0120*/  LDG.E R25, desc[UR10][R2.64+0x34] ;  /* 0x0000340a02197981 */ /* 0x000f28000c1e1900 */
[----:B------:R-:W4:Y:S04]  /*0130*/  LDG.E R26, desc[UR10][R2.64+0x38] ;  /* 0x0000380a021a7981 */ /* 0x000f28000c1e1900 */
[----:B------:R1:W4:Y:S04]  /*0140*/  LDG.E R27, desc[UR10][R2.64+0x3c] ;  /* 0x00003c0a021b7981 */ /* 0x000328000c1e1900 */
[----:B0-----:R-:W4:Y:S04]  /*0150*/  LDG.E R9, desc[UR10][R10.64+0x18] ;  /* 0x0000180a0a097981 */ /* 0x001f28000c1e1900 */
[----:B------:R-:W4:Y:S04]  /*0160*/  LDG.E R28, desc[UR10][R10.64+0x1c] ;  /* 0x00001c0a0a1c7981 */ /* 0x000f28000c1e1900 */
[----:B------:R-:W4:Y:S04]  /*0170*/  LDG.E R0, desc[UR10][R10.64+0x14] ;  /* 0x0000140a0a007981 */ /* 0x000f28000c1e1900 */
[----:B------:R0:W5:Y:S04]  /*0180*/  LDG.E R4, desc[UR10][R10.64] ;  /* 0x0000000a0a047981 */ /* 0x000168000c1e1900 */
[----:B------:R0:W5:Y:S04]  /*0190*/  LDG.E R5, desc[UR10][R10.64+0x4] ;  /* 0x0000040a0a057981 */ /* 0x000168000c1e1900 */
[----:B------:R0:W5:Y:S04]  /*01a0*/  LDG.E R6, desc[UR10][R10.64+0x8] ;  /* 0x0000080a0a067981 */ /* 0x000168000c1e1900 */
[----:B------:R0:W5:Y:S04]  /*01b0*/  LDG.E R7, desc[UR10][R10.64+0xc] ;  /* 0x00000c0a0a077981 */ /* 0x000168000c1e1900 */
[----:B------:R0:W5:Y:S01]  /*01c0*/  LDG.E R8, desc[UR10][R10.64+0x10] ;  /* 0x0000100a0a087981 */ /* 0x000162000c1e1900 */
[C---:B------:R-:W-:Y:S01]  /*01d0*/  R2UR UR6, R1.reuse ;  /* 0x00000000010672ca */ /* 0x040fe200000e0000 */
[----:B-1----:R-:W-:Y:S01]  /*01e0*/  VIADD R2, R1, 0x28 ;  /* 0x0000002801027836 */ /* 0x002fe20000000000 */
[----:B------:R-:W-:Y:S01]  /*01f0*/  UMOV UR4, URZ ;  /* 0x000000ff00047c82 */ /* 0x000fe20008000000 */
[----:B--2---:R0:W-:Y:S04]  /*0200*/  STL.128 [R1], R16 ;  /* 0x0000001001007387 */ /* 0x0041e80000100c00 */
[----:B---3--:R0:W-:Y:S04]  /*0210*/  STL.128 [R1+0x10], R20 ;  /* 0x0000101401007387 */ /* 0x0081e80000100c00 */
[----:B----4-:R0:W-:Y:S04]  /*0220*/  STL.128 [R1+0x20], R12 ;  /* 0x0000200c01007387 */ /* 0x0101e80000100c00 */
[----:B------:R0:W-:Y:S01]  /*0230*/  STL.128 [R1+0x30], R24 ;  /* 0x0000301801007387 */ /* 0x0001e20000100c00 */
[----:B------:R-:W-:-:S02]  /*0240*/  R2UR UR8, R9 ;  /* 0x00000000090872ca */ /* 0x000fc400000e0000 */
[----:B------:R-:W-:Y:S02]  /*0250*/  R2UR UR9, R28 ;  /* 0x000000001c0972ca */ /* 0x000fe400000e0000 */
[----:B------:R-:W-:Y:S01]  /*0260*/  R2UR UR7, R0 ;  /* 0x00000000000772ca */ /* 0x000fe200000e0000 */
[----:B------:R-:W-:-:S14]  /*0270*/  VIADD R0, R1, 0x220 ;  /* 0x0000022001007836 */ /* 0x000fdc0000000000 */
.L_x_0:
[----:B0-----:R-:W2:Y:S04]  /*0280*/  LDL.128 R16, [R2+-0x28] ;  /* 0xffffd80002107983 */ /* 0x001ea80000100c00 */
[----:B------:R-:W3:Y:S04]  /*0290*/  LDL.64 R10, [R2+0x10] ;  /* 0x00001000020a7983 */ /* 0x000ee80000100a00 */
[----:B------:R-:W4:Y:S04]  /*02a0*/  LDL R13, [R2+-0x4] ;  /* 0xfffffc00020d7983 */ /* 0x000f280000100800 */
[----:B------:R-:W4:Y:S04]  /*02b0*/  LDL R9, [R2+-0x18] ;  /* 0xffffe80002097983 */ /* 0x000f280000100800 */
[----:B------:R-:W4:Y:S04]  /*02c0*/  LDL R3, [R2+0x4] ;  /* 0x0000040002037983 */ /* 0x000f280000100800 */
[----:B------:R-:W4:Y:S01]  /*02d0*/  LDL R12, [R2+0x8] ;  /* 0x00000800020c7983 */ /* 0x000f220000100800 */
[----:B------:R-:W-:-:S04]  /*02e0*/  UIADD3 UR4, UPT, UPT, UR4, 0x4, URZ ;  /* 0x0000000404047890 */ /* 0x000fc8000fffe0ff */
[----:B------:R-:W-:Y:S01]  /*02f0*/  UISETP.NE.AND UP0, UPT, UR4, 0x30, UPT ;  /* 0x000000300400788c */ /* 0x000fe2000bf05270 */
[C-C-:B--2---:R-:W-:Y:S02]  /*0300*/  SHF.L.W.U32.HI R15, R17.reuse, 0x19, R17.reuse ;  /* 0x00000019110f7819 */ /* 0x144fe40000010e11 */
[--C-:B------:R-:W-:Y:S02]  /*0310*/  SHF.L.W.U32.HI R20, R17, 0xe, R17.reuse ;  /* 0x0000000e11147819 */ /* 0x100fe40000010e11 */
[----:B------:R-:W-:Y:S02]  /*0320*/  SHF.R.U32.HI R21, RZ, 0x3, R17 ;  /* 0x00000003ff157819 */ /* 0x000fe40000011611 */
[C-C-:B------:R-:W-:Y:S02]  /*0330*/  SHF.L.W.U32.HI R22, R18.reuse, 0x19, R18.reuse ;  /* 0x0000001912167819 */ /* 0x140fe40000010e12 */
[--C-:B------:R-:W-:Y:S02]  /*0340*/  SHF.L.W.U32.HI R23, R18, 0xe, R18.reuse ;  /* 0x0000000e12177819 */ /* 0x100fe40000010e12 */
[----:B------:R-:W-:-:S02]  /*0350*/  SHF.R.U32.HI R24, RZ, 0x3, R18 ;  /* 0x00000003ff187819 */ /* 0x000fc40000011612 */
[----:B------:R-:W-:Y:S02]  /*0360*/  LOP3.LUT R15, R21, R15, R20, 0x96, !PT ;  /* 0x0000000f150f7212 */ /* 0x000fe400078e9614 */
[C-C-:B---3--:R-:W-:Y:S02]  /*0370*/  SHF.L.W.U32.HI R20, R11.reuse, 0xf, R11.reuse ;  /* 0x0000000f0b147819 */ /* 0x148fe40000010e0b */
[----:B------:R-:W-:Y:S02]  /*0380*/  SHF.L.W.U32.HI R21, R11, 0xd, R11 ;  /* 0x0000000d0b157819 */ /* 0x000fe40000010e0b */
[----:B------:R-:W-:Y:S02]  /*0390*/  LOP3.LUT R22, R24, R22, R23, 0x96, !PT ;  /* 0x0000001618167212 */ /* 0x000fe400078e9617 */
[----:B------:R-:W-:Y:S02]  /*03a0*/  SHF.R.U32.HI R11, RZ, 0xa, R11 ;  /* 0x0000000aff0b7819 */ /* 0x000fe4000001160b */
[----:B------:R-:W-:-:S02]  /*03b0*/  IADD3 R17, PT, PT, R14, R22, R17 ;  /* 0x000000160e117210 */ /* 0x000fc40007ffe011 */
[----:B----4-:R-:W-:Y:S02]  /*03c0*/  IADD3 R16, PT, PT, R13, R15, R16 ;  /* 0x0000000f0d107210 */ /* 0x010fe40007ffe010 */
[----:B------:R-:W-:Y:S02]  /*03d0*/  LOP3.LUT R20, R11, R20, R21, 0x96, !PT ;  /* 0x000000140b147212 */ /* 0x000fe400078e9615 */
[C-C-:B------:R-:W-:Y:S02]  /*03e0*/  SHF.L.W.U32.HI R11, R10.reuse, 0xf, R10.reuse ;  /* 0x0000000f0a0b7819 */ /* 0x140fe40000010e0a */
[--C-:B------:R-:W-:Y:S01]  /*03f0*/  SHF.L.W.U32.HI R14, R10, 0xd, R10.reuse ;  /* 0x0000000d0a0e7819 */ /* 0x100fe20000010e0a */
[----:B------:R-:W-:Y:S01]  /*0400*/  IMAD.IADD R17, R20, 0x1, R17 ;  /* 0x0000000114117824 */ /* 0x000fe200078e0211 */
[----:B------:R-:W-:Y:S02]  /*0410*/  SHF.R.U32.HI R13, RZ, 0xa, R10 ;  /* 0x0000000aff0d7819 */ /* 0x000fe4000001160a */
[----:B------:R-:W-:-:S02]  /*0420*/  SHF.L.W.U32.HI R23, R9, 0x19, R9 ;  /* 0x0000001909177819 */ /* 0x000fc40000010e09 */
[----:B------:R-:W-:Y:S02]  /*0430*/  LOP3.LUT R11, R13, R11, R14, 0x96, !PT ;  /* 0x0000000b0d0b7212 */ /* 0x000fe400078e960e */
[----:B------:R-:W-:Y:S02]  /*0440*/  SHF.L.W.U32.HI R24, R9, 0xe, R9 ;  /* 0x0000000e09187819 */ /* 0x000fe40000010e09 */
[--C-:B------:R-:W-:Y:S01]  /*0450*/  SHF.L.W.U32.HI R15, R19, 0x19, R19.reuse ;  /* 0x00000019130f7819 */ /* 0x100fe20000010e13 */
[----:B------:R-:W-:Y:S01]  /*0460*/  IMAD.IADD R16, R11, 0x1, R16 ;  /* 0x000000010b107824 */ /* 0x000fe200078e0210 */
[--C-:B------:R-:W-:Y:S02]  /*0470*/  SHF.L.W.U32.HI R22, R19, 0xe, R19.reuse ;  /* 0x0000000e13167819 */ /* 0x100fe40000010e13 */
[----:B------:R-:W-:Y:S02]  /*0480*/  SHF.R.U32.HI R21, RZ, 0x3, R19 ;  /* 0x00000003ff157819 */ /* 0x000fe40000011613 */
[----:B------:R-:W-:Y:S01]  /*0490*/  SHF.R.U32.HI R9, RZ, 0x3, R9 ;  /* 0x00000003ff097819 */ /* 0x000fe20000011609 */
[----:B------:R-:W-:Y:S01]  /*04a0*/  STL.64 [R2+0x18], R16 ;  /* 0x0000181002007387 */ /* 0x000fe20000100a00 */
[----:B------:R-:W-:-:S02]  /*04b0*/  LOP3.LUT R15, R21, R15, R22, 0x96, !PT ;  /* 0x0000000f150f7212 */ /* 0x000fc400078e9616 */
[----:B------:R-:W-:Y:S02]  /*04c0*/  LOP3.LUT R23, R9, R23, R24, 0x96, !PT ;  /* 0x0000001709177212 */ /* 0x000fe400078e9618 */
[C-C-:B------:R-:W-:Y:S02]  /*04d0*/  SHF.L.W.U32.HI R13, R17.reuse, 0xf, R17.reuse ;  /* 0x0000000f110d7819 */ /* 0x140fe40000010e11 */
[--C-:B------:R-:W-:Y:S02]  /*04e0*/  SHF.L.W.U32.HI R20, R17, 0xd, R17.reuse ;  /* 0x0000000d11147819 */ /* 0x100fe40000010e11 */
[----:B------:R-:W-:Y:S02]  /*04f0*/  SHF.R.U32.HI R21, RZ, 0xa, R17 ;  /* 0x0000000aff157819 */ /* 0x000fe40000011611 */
[C-C-:B------:R-:W-:Y:S02]  /*0500*/  SHF.L.W.U32.HI R9, R16.reuse, 0xf, R16.reuse ;  /* 0x0000000f10097819 */ /* 0x140fe40000010e10 */
[----:B------:R-:W-:-:S02]  /*0510*/  SHF.L.W.U32.HI R14, R16, 0xd, R16 ;  /* 0x0000000d100e7819 */ /* 0x000fc40000010e10 */
[----:B------:R-:W-:Y:S02]  /*0520*/  SHF.R.U32.HI R11, RZ, 0xa, R16 ;  /* 0x0000000aff0b7819 */ /* 0x000fe40000011610 */
[----:B------:R-:W-:Y:S01]  /*0530*/  IADD3 R18, PT, PT, R3, R15, R18 ;  /* 0x0000000f03127210 */ /* 0x000fe20007ffe012 */
[----:B------:R-:W-:Y:S01]  /*0540*/  VIADD R3, R2, 0x10 ;  /* 0x0000001002037836 */ /* 0x000fe20000000000 */
[----:B------:R-:W-:Y:S02]  /*0550*/  IADD3 R12, PT, PT, R12, R23, R19 ;  /* 0x000000170c0c7210 */ /* 0x000fe40007ffe013 */
[----:B------:R-:W-:Y:S02]  /*0560*/  LOP3.LUT R13, R21, R13, R20, 0x96, !PT ;  /* 0x0000000d150d7212 */ /* 0x000fe400078e9614 */
[----:B------:R-:W-:Y:S01]  /*0570*/  LOP3.LUT R9, R11, R9, R14, 0x96, !PT ;  /* 0x000000090b097212 */ /* 0x000fe200078e960e */
[----:B------:R-:W-:Y:S02]  /*0580*/  IMAD.MOV.U32 R14, RZ, RZ, R10 ;  /* 0x000000ffff0e7224 */ /* 0x000fe400078e000a */
[----:B------:R-:W-:-:S02]  /*0590*/  IMAD.IADD R13, R13, 0x1, R12 ;  /* 0x000000010d0d7824 */ /* 0x000fc400078e020c */
[----:B------:R-:W-:-:S03]  /*05a0*/  IMAD.IADD R9, R9, 0x1, R18 ;  /* 0x0000000109097824 */ /* 0x000fc600078e0212 */
[----:B------:R-:W-:Y:S04]  /*05b0*/  STL [R2+0x24], R13 ;  /* 0x0000240d02007387 */ /* 0x000fe80000100800 */
[----:B------:R0:W-:Y:S02]  /*05c0*/  STL [R2+0x20], R9 ;  /* 0x0000200902007387 */ /* 0x0001e40000100800 */
[----:B0-----:R-:W-:Y:S01]  /*05d0*/  IMAD.MOV.U32 R2, RZ, RZ, R3 ;  /* 0x000000ffff027224 */ /* 0x001fe200078e0003 */
[----:B------:R-:W-:Y:S06]  /*05e0*/  BRA.U UP0, `(.L_x_0) ;  /* 0xfffffffd00247547 */ /* 0x000fec000b83ffff */
[----:B------:R-:W0:Y:S01]  /*05f0*/  LDCU.64 UR4, c[0x0][0x380] ;  /* 0x00007000ff0477ac */ /* 0x000e220008000a00 */
[----:B------:R-:W-:Y:S02]  /*0600*/  IMAD.MOV.U32 R16, RZ, RZ, R1 ;  /* 0x000000ffff107224 */ /* 0x000fe400078e0001 */
[----:B-----5:R-:W-:Y:S02]  /*0610*/  IMAD.MOV.U32 R26, RZ, RZ, R7 ;  /* 0x000000ffff1a7224 */ /* 0x020fe400078e0007 */
[----:B------:R-:W-:Y:S02]  /*0620*/  IMAD.U32 R25, RZ, RZ, UR9 ;  /* 0x00000009ff197e24 */ /* 0x000fe4000f8e00ff */
[----:B------:R-:W-:Y:S02]  /*0630*/  IMAD.U32 R24, RZ, RZ, UR8 ;  /* 0x00000008ff187e24 */ /* 0x000fe4000f8e00ff */
[----:B------:R-:W-:Y:S02]  /*0640*/  IMAD.U32 R22, RZ, RZ, UR7 ;  /* 0x00000007ff167e24 */ /* 0x000fe4000f8e00ff */
[----:B------:R-:W-:-:S02]  /*0650*/  IMAD.MOV.U32 R23, RZ, RZ, R8 ;  /* 0x000000ffff177224 */ /* 0x000fc400078e0008 */
[----:B------:R-:W-:Y:S02]  /*0660*/  IMAD.MOV.U32 R9, RZ, RZ, R6 ;  /* 0x000000ffff097224 */ /* 0x000fe400078e0006 */
[----:B------:R-:W-:Y:S02]  /*0670*/  IMAD.MOV.U32 R20, RZ, RZ, R5 ;  /* 0x000000ffff147224 */ /* 0x000fe400078e0005 */
[----:B------:R-:W-:Y:S01]  /*0680*/  IMAD.MOV.U32 R21, RZ, RZ, R4 ;  /* 0x000000ffff157224 */ /* 0x000fe200078e0004 */
[----:B0-----:R-:W-:-:S04]  /*0690*/  UIADD3 UR4, UP0, UPT, UR4, 0x8, URZ ;  /* 0x0000000804047890 */ /* 0x001fc8000ff1e0ff */
[----:B------:R-:W-:Y:S02]  /*06a0*/  UIADD3.X UR5, UPT, UPT, URZ, UR5, URZ, UP0, !UPT ;  /* 0x00000005ff057290 */ /* 0x000fe400087fe4ff */
[----:B------:R-:W-:Y:S02]  /*06b0*/  IMAD.U32 R2, RZ, RZ, UR4 ;  /* 0x00000004ff027e24 */ /* 0x000fe4000f8e00ff */
[----:B------:R-:W-:Y:S01]  /*06c0*/  IMAD.U32 R10, RZ, RZ, UR4 ;  /* 0x00000004ff0a7e24 */ /* 0x000fe2000f8e00ff */
[----:B------:R-:W-:Y:S01]  /*06d0*/  UMOV UR4, URZ ;  /* 0x000000ff00047c82 */ /* 0x000fe20008000000 */
[----:B------:R-:W-:Y:S02]  /*06e0*/  IMAD.U32 R3, RZ, RZ, UR5 ;  /* 0x00000005ff037e24 */ /* 0x000fe4000f8e00ff */
[----:B------:R-:W-:-:S07]  /*06f0*/  IMAD.U32 R11, RZ, RZ, UR5 ;  /* 0x00000005ff0b7e24 */ /* 0x000fce000f8e00ff */
.L_x_1:
[C-C-:B------:R-:W-:Y:S01]  /*0700*/  SHF.L.W.U32.HI R14, R23.reuse, 0x1a, R23.reuse ;  /* 0x0000001a170e7819 */ /* 0x140fe20000010e17 */
[----:B------:R-:W2:Y:S01]  /*0710*/  LDG.E R27, desc[UR10][R10.64+-0x8] ;  /* 0xfffff80a0a1b7981 */ /* 0x000ea2000c1e1900 */
[C-C-:B------:R-:W-:Y:S02]  /*0720*/  SHF.L.W.U32.HI R15, R23.reuse, 0x15, R23.reuse ;  /* 0x00000015170f7819 */ /* 0x140fe40000010e17 */
[----:B------:R-:W-:Y:S01]  /*0730*/  SHF.L.W.U32.HI R18, R23, 0x7, R23 ;  /* 0x0000000717127819 */ /* 0x000fe20000010e17 */
[----:B------:R-:W3:Y:S01]  /*0740*/  LDG.E R28, desc[UR10][R10.64+-0x4] ;  /* 0xfffffc0a0a1c7981 */ /* 0x000ee2000c1e1900 */
[C---:B------:R-:W-:Y:S02]  /*0750*/  SHF.L.W.U32.HI R12, R21.reuse, 0x13, R21 ;  /* 0x00000013150c7819 */ /* 0x040fe40000010e15 */
[----:B------:R-:W-:Y:S01]  /*0760*/  LOP3.LUT R14, R18, R14, R15, 0x96, !PT ;  /* 0x0000000e120e7212 */ /* 0x000fe200078e960f */
[----:B------:R-:W4:Y:S01]  /*0770*/  LDG.E R19, desc[UR10][R10.64] ;  /* 0x0000000a0a137981 */ /* 0x000f22000c1e1900 */
[----:B------:R-:W-:-:S02]  /*0780*/  SHF.L.W.U32.HI R13, R21, 0xa, R21 ;  /* 0x0000000a150d7819 */ /* 0x000fc40000010e15 */
[----:B------:R-:W-:Y:S01]  /*0790*/  LOP3.LUT R15, R22, R23, R24, 0xe2, !PT ;  /* 0x00000017160f7212 */ /* 0x000fe200078ee218 */
[----:B------:R0:W5:Y:S01]  /*07a0*/  LDG.E R18, desc[UR10][R10.64+0x4] ;  /* 0x0000040a0a127981 */ /* 0x000162000c1e1900 */
[----:B------:R-:W-:Y:S02]  /*07b0*/  SHF.L.W.U32.HI R17, R21, 0x1e, R21 ;  /* 0x0000001e15117819 */ /* 0x000fe40000010e15 */
[----:B------:R-:W-:Y:S02]  /*07c0*/  IADD3 R25, PT, PT, R15, R25, R14 ;  /* 0x000000190f197210 */ /* 0x000fe40007ffe00e */
[----:B------:R-:W-:Y:S02]  /*07d0*/  LOP3.LUT R17, R13, R17, R12, 0x96, !PT ;  /* 0x000000110d117212 */ /* 0x000fe400078e960c */
[----:B------:R1:W2:Y:S01]  /*07e0*/  LDL.128 R12, [R16] ;  /* 0x00000000100c7983 */ /* 0x0002a20000100c00 */
[----:B------:R-:W-:-:S04]  /*07f0*/  UIADD3 UR4, UPT, UPT, UR4, 0x4, URZ ;  /* 0x0000000404047890 */ /* 0x000fc8000fffe0ff */
[----:B------:R-:W-:Y:S01]  /*0800*/  UISETP.NE.AND UP0, UPT, UR4, 0x40, UPT ;  /* 0x000000400400788c */ /* 0x000fe2000bf05270 */
[----:B0-----:R-:W-:Y:S01]  /*0810*/  IADD3 R10, P0, PT, R10, 0x10, RZ ;  /* 0x000000100a0a7810 */ /* 0x001fe20007f1e0ff */
[----:B-1----:R-:W-:-:S04]  /*0820*/  VIADD R16, R16, 0x10 ;  /* 0x0000001010107836 */ /* 0x002fc80000000000 */
[----:B------:R-:W-:Y:S01]  /*0830*/  IMAD.X R11, RZ, RZ, R11, P0 ;  /* 0x000000ffff0b7224 */ /* 0x000fe200000e060b */
[----:B--2---:R-:W-:-:S05]  /*0840*/  IADD3 R12, PT, PT, R12, R25, R27 ;  /* 0x000000190c0c7210 */ /* 0x004fca0007ffe01b */
[----:B------:R-:W-:-:S05]  /*0850*/  IMAD.IADD R25, R12, 0x1, R26 ;  /* 0x000000010c197824 */ /* 0x000fca00078e021a */
[C-C-:B------:R-:W-:Y:S02]  /*0860*/  SHF.L.W.U32.HI R26, R25.reuse, 0x1a, R25.reuse ;  /* 0x0000001a191a7819 */ /* 0x140fe40000010e19 */
[C-C-:B------:R-:W-:Y:S02]  /*0870*/  SHF.L.W.U32.HI R27, R25.reuse, 0x15, R25.reuse ;  /* 0x00000015191b7819 */ /* 0x140fe40000010e19 */
[----:B------:R-:W-:-:S04]  /*0880*/  SHF.L.W.U32.HI R29, R25, 0x7, R25 ;  /* 0x00000007191d7819 */ /* 0x000fc80000010e19 */
[----:B------:R-:W-:Y:S02]  /*0890*/  LOP3.LUT R27, R29, R26, R27, 0x96, !PT ;  /* 0x0000001a1d1b7212 */ /* 0x000fe400078e961b */
[----:B------:R-:W-:-:S04]  /*08a0*/  LOP3.LUT R26, R23, R25, R22, 0xe2, !PT ;  /* 0x00000019171a7212 */ /* 0x000fc800078ee216 */
[----:B------:R-:W-:-:S04]  /*08b0*/  IADD3 R27, PT, PT, R26, R24, R27 ;  /* 0x000000181a1b7210 */ /* 0x000fc80007ffe01b */
[----:B---3--:R-:W-:Y:S02]  /*08c0*/  IADD3 R28, PT, PT, R13, R27, R28 ;  /* 0x0000001b0d1c7210 */ /* 0x008fe40007ffe01c */
[----:B------:R-:W-:-:S03]  /*08d0*/  LOP3.LUT R26, R20, R9, R21, 0xe8, !PT ;  /* 0x00000009141a7212 */ /* 0x000fc600078ee815 */
[----:B------:R-:W-:Y:S01]  /*08e0*/  IMAD.IADD R24, R28, 0x1, R9 ;  /* 0x000000011c187824 */ /* 0x000fe200078e0209 */
[----:B------:R-:W-:-:S04]  /*08f0*/  IADD3 R26, PT, PT, R12, R26, R17 ;  /* 0x0000001a0c1a7210 */ /* 0x000fc80007ffe011 */
[C-C-:B------:R-:W-:Y:S02]  /*0900*/  SHF.L.W.U32.HI R9, R24.reuse, 0x1a, R24.reuse ;  /* 0x0000001a18097819 */ /* 0x140fe40000010e18 */
[C-C-:B------:R-:W-:Y:S02]  /*0910*/  SHF.L.W.U32.HI R12, R24.reuse, 0x15, R24.reuse ;  /* 0x00000015180c7819 */ /* 0x140fe40000010e18 */
[----:B------:R-:W-:-:S04]  /*0920*/  SHF.L.W.U32.HI R13, R24, 0x7, R24 ;  /* 0x00000007180d7819 */ /* 0x000fc80000010e18 */
[----:B------:R-:W-:Y:S02]  /*0930*/  LOP3.LUT R9, R13, R9, R12, 0x96, !PT ;  /* 0x000000090d097212 */ /* 0x000fe400078e960c */
[----:B------:R-:W-:-:S04]  /*0940*/  LOP3.LUT R12, R25, R24, R23, 0xe2, !PT ;  /* 0x00000018190c7212 */ /* 0x000fc800078ee217 */
[----:B------:R-:W-:-:S04]  /*0950*/  IADD3 R9, PT, PT, R12, R22, R9 ;  /* 0x000000160c097210 */ /* 0x000fc80007ffe009 */
[----:B----4-:R-:W-:-:S05]  /*0960*/  IADD3 R19, PT, PT, R14, R9, R19 ;  /* 0x000000090e137210 */ /* 0x010fca0007ffe013 */
[----:B------:R-:W-:-:S05]  /*0970*/  IMAD.IADD R22, R19, 0x1, R20 ;  /* 0x0000000113167824 */ /* 0x000fca00078e0214 */
[C-C-:B------:R-:W-:Y:S02]  /*0980*/  SHF.L.W.U32.HI R9, R22.reuse, 0x1a, R22.reuse ;  /* 0x0000001a16097819 */ /* 0x140fe40000010e16 */
[C-C-:B------:R-:W-:Y:S02]  /*0990*/  SHF.L.W.U32.HI R12, R22.reuse, 0x15, R22.reuse ;  /* 0x00000015160c7819 */ /* 0x140fe40000010e16 */
[----:B------:R-:W-:-:S04]  /*09a0*/  SHF.L.W.U32.HI R13, R22, 0x7, R22 ;  /* 0x00000007160d7819 */ /* 0x000fc80000010e16 */
[----:B------:R-:W-:Y:S02]  /*09b0*/  LOP3.LUT R12, R13, R9, R12, 0x96, !PT ;  /* 0x000000090d0c7212 */ /* 0x000fe400078e960c */
[----:B------:R-:W-:Y:S02]  /*09c0*/  LOP3.LUT R9, R24, R22, R25, 0xe2, !PT ;  /* 0x0000001618097212 */ /* 0x000fe400078ee219 */
[C---:B------:R-:W-:Y:S02]  /*09d0*/  SHF.L.W.U32.HI R14, R26.reuse, 0x13, R26 ;  /* 0x000000131a0e7819 */ /* 0x040fe40000010e1a */
[----:B------:R-:W-:Y:S02]  /*09e0*/  IADD3 R12, PT, PT, R9, R23, R12 ;  /* 0x00000017090c7210 */ /* 0x000fe40007ffe00c */
[C-C-:B------:R-:W-:Y:S02]  /*09f0*/  SHF.L.W.U32.HI R9, R26.reuse, 0x1e, R26.reuse ;  /* 0x0000001e1a097819 */ /* 0x140fe40000010e1a */
[----:B------:R-:W-:-:S04]  /*0a00*/  SHF.L.W.U32.HI R13, R26, 0xa, R26 ;  /* 0x0000000a1a0d7819 */ /* 0x000fc80000010e1a */
[----:B------:R-:W-:Y:S02]  /*0a10*/  LOP3.LUT R9, R13, R9, R14, 0x96, !PT ;  /* 0x000000090d097212 */ /* 0x000fe400078e960e */
[----:B------:R-:W-:-:S04]  /*0a20*/  LOP3.LUT R13, R21, R20, R26, 0xe8, !PT ;  /* 0x00000014150d7212 */ /* 0x000fc800078ee81a */
[----:B------:R-:W-:-:S04]  /*0a30*/  IADD3 R9, PT, PT, R28, R13, R9 ;  /* 0x0000000d1c097210 */ /* 0x000fc80007ffe009 */
[C-C-:B------:R-:W-:Y:S02]  /*0a40*/  SHF.L.W.U32.HI R13, R9.reuse, 0x1e, R9.reuse ;  /* 0x0000001e090d7819 */ /* 0x140fe40000010e09 */
[C-C-:B------:R-:W-:Y:S02]  /*0a50*/  SHF.L.W.U32.HI R14, R9.reuse, 0x13, R9.reuse ;  /* 0x00000013090e7819 */ /* 0x140fe40000010e09 */
[--C-:B------:R-:W-:Y:S02]  /*0a60*/  SHF.L.W.U32.HI R17, R9, 0xa, R9.reuse ;  /* 0x0000000a09117819 */ /* 0x100fe40000010e09 */
[----:B------:R-:W-:Y:S02]  /*0a70*/  LOP3.LUT R20, R26, R21, R9, 0xe8, !PT ;  /* 0x000000151a147212 */ /* 0x000fe400078ee809 */
[----:B------:R-:W-:-:S04]  /*0a80*/  LOP3.LUT R14, R17, R13, R14, 0x96, !PT ;  /* 0x0000000d110e7212 */ /* 0x000fc800078e960e */
[----:B------:R-:W-:Y:S02]  /*0a90*/  IADD3 R20, PT, PT, R19, R20, R14 ;  /* 0x0000001413147210 */ /* 0x000fe40007ffe00e */
[----:B-----5:R-:W-:Y:S02]  /*0aa0*/  IADD3 R18, PT, PT, R15, R12, R18 ;  /* 0x0000000c0f127210 */ /* 0x020fe40007ffe012 */
[C-C-:B------:R-:W-:Y:S02]  /*0ab0*/  SHF.L.W.U32.HI R13, R20.reuse, 0x1e, R20.reuse ;  /* 0x0000001e140d7819 */ /* 0x140fe40000010e14 */
[C-C-:B------:R-:W-:Y:S02]  /*0ac0*/  SHF.L.W.U32.HI R14, R20.reuse, 0x13, R20.reuse ;  /* 0x00000013140e7819 */ /* 0x140fe40000010e14 */
[--C-:B------:R-:W-:Y:S02]  /*0ad0*/  SHF.L.W.U32.HI R17, R20, 0xa, R20.reuse ;  /* 0x0000000a14117819 */ /* 0x100fe40000010e14 */
[----:B------:R-:W-:-:S02]  /*0ae0*/  LOP3.LUT R12, R9, R26, R20, 0xe8, !PT ;  /* 0x0000001a090c7212 */ /* 0x000fc400078ee814 */
[----:B------:R-:W-:Y:S01]  /*0af0*/  LOP3.LUT R13, R17, R13, R14, 0x96, !PT ;  /* 0x0000000d110d7212 */ /* 0x000fe200078e960e */
[----:B------:R-:W-:-:S03]  /*0b00*/  IMAD.IADD R23, R18, 0x1, R21 ;  /* 0x0000000112177824 */ /* 0x000fc600078e0215 */
[----:B------:R-:W-:Y:S01]  /*0b10*/  IADD3 R21, PT, PT, R18, R12, R13 ;  /* 0x0000000c12157210 */ /* 0x000fe20007ffe00d */
[----:B------:R-:W-:Y:S06]  /*0b20*/  BRA.U UP0, `(.L_x_1) ;  /* 0xfffffff900f47547 */ /* 0x000fec000b83ffff */
[----:B------:R-:W0:Y:S02]  /*0b30*/  LDC.64 R28, c[0x0][0x398] ;  /* 0x0000e600ff1c7b82 */ /* 0x000e240000000a00 */
[----:B0-----:R-:W2:Y:S04]  /*0b40*/  LDG.E R10, desc[UR10][R28.64+0x40] ;  /* 0x0000400a1c0a7981 */ /* 0x001ea8000c1e1900 */
[----:B------:R-:W2:Y:S04]  /*0b50*/  LDG.E R11, desc[UR10][R28.64+0x44] ;  /* 0x0000440a1c0b7981 */ /* 0x000ea8000c1e1900 */
[----:B------:R0:W3:Y:S01]  /*0b60*/  LDG.E R27, desc[UR10][R28.64+0x48] ;  /* 0x0000480a1c1b7981 */ /* 0x0000e2000c1e1900 */
[----:B------:R-:W-:Y:S01]  /*0b70*/  IMAD.MOV.U32 R12, RZ, RZ, -0x80000000 ;  /* 0x80000000ff0c7424 */ /* 0x000fe200078e00ff */
[----:B------:R-:W-:Y:S01]  /*0b80*/  CS2R R14, SRZ ;  /* 0x00000000000e7805 */ /* 0x000fe2000001ff00 */
[----:B------:R-:W-:Y:S01]  /*0b90*/  IMAD.MOV.U32 R13, RZ, RZ, RZ ;  /* 0x000000ffff0d7224 */ /* 0x000fe200078e00ff */
[----:B------:R-:W-:Y:S01]  /*0ba0*/  CS2R R16, SRZ ;  /* 0x0000000000107805 */ /* 0x000fe2000001ff00 */
[----:B------:R-:W-:Y:S01]  /*0bb0*/  IMAD.MOV.U32 R19, RZ, RZ, 0x280 ;  /* 0x00000280ff137424 */ /* 0x000fe200078e00ff */
[----:B------:R-:W-:Y:S01]  /*0bc0*/  STL.128 [R1+0x120], RZ ;  /* 0x000120ff01007387 */ /* 0x000fe20000100c00 */
[----:B------:R-:W-:Y:S01]  /*0bd0*/  IMAD.MOV.U32 R18, RZ, RZ, RZ ;  /* 0x000000ffff127224 */ /* 0x000fe200078e00ff */
[----:B------:R-:W-:Y:S01]  /*0be0*/  UMOV UR4, URZ ;  /* 0x000000ff00047c82 */ /* 0x000fe20008000000 */
[----:B0-----:R-:W-:Y:S01]  /*0bf0*/  IMAD.MOV.U32 R28, RZ, RZ, 0x78ebaf9 ;  /* 0x078ebaf9ff1c7424 */ /* 0x001fe200078e00ff */
[----:B------:R-:W-:Y:S04]  /*0c00*/  STL.128 [R1+0x110], R12 ;  /* 0x0001100c01007387 */ /* 0x000fe80000100c00 */
[----:B------:R-:W-:Y:S04]  /*0c10*/  STL.128 [R1+0x130], R16 ;  /* 0x0001301001007387 */ /* 0x000fe80000100c00 */
[----:B------:R-:W-:Y:S04]  /*0c20*/  STL [R1+0x10c], R28 ;  /* 0x00010c1c01007387 */ /* 0x000fe80000100800 */
[----:B--2---:R-:W-:Y:S04]  /*0c30*/  STL.64 [R1+0x140], R10 ;  /* 0x0001400a01007387 */ /* 0x004fe80000100a00 */
[----:B---3--:R0:W-:Y:S02]  /*0c40*/  STL [R1+0x148], R27 ;  /* 0x0001481b01007387 */ /* 0x0081e40000100800 */
[----:B0-----:R-:W-:-:S07]  /*0c50*/  VIADD R27, R1, 0x14c ;  /* 0x0000014c011b7836 */ /* 0x001fce0000000000 */
.L_x_2:
[----:B------:R-:W2:Y:S04]  /*0c60*/  LDL.128 R12, [R27+-0x4c] ;  /* 0xffffb4001b0c7983 */ /* 0x000ea80000100c00 */
[----:B------:R-:W3:Y:S04]  /*0c70*/  LDL R18, [R27+-0x28] ;  /* 0xffffd8001b127983 */ /* 0x000ee80000100800 */
[----:B------:R-:W4:Y:S01]  /*0c80*/  LDL R10, [R27+-0x24] ;  /* 0xffffdc001b0a7983 */ /* 0x000f220000100800 */
[C-C-:B--2---:R-:W-:Y:S02]  /*0c90*/  SHF.L.W.U32.HI R11, R13.reuse, 0x19, R13.reuse ;  /* 0x000000190d0b7819 */ /* 0x144fe40000010e0d */
[----:B------:R-:W-:-:S02]  /*0ca0*/  SHF.L.W.U32.HI R16, R13, 0xe, R13 ;  /* 0x0000000e0d107819 */ /* 0x000fc40000010e0d */
[----:B------:R-:W-:Y:S02]  /*0cb0*/  SHF.R.U32.HI R17, RZ, 0x3, R13 ;  /* 0x00000003ff117819 */ /* 0x000fe4000001160d */
[----:B------:R-:W-:Y:S02]  /*0cc0*/  SHF.L.W.U32.HI R19, R15, 0x19, R15 ;  /* 0x000000190f137819 */ /* 0x000fe40000010e0f */
[----:B------:R-:W-:Y:S02]  /*0cd0*/  LOP3.LUT R17, R17, R11, R16, 0x96, !PT ;  /* 0x0000000b11117212 */ /* 0x000fe400078e9610 */
[----:B------:R-:W-:Y:S02]  /*0ce0*/  SHF.L.W.U32.HI R11, R14, 0x19, R14 ;  /* 0x000000190e0b7819 */ /* 0x000fe40000010e0e */
[----:B---3--:R-:W-:Y:S02]  /*0cf0*/  IADD3 R17, PT, PT, R18, R17, R12 ;  /* 0x0000001112117210 */ /* 0x008fe40007ffe00c */
[--C-:B------:R-:W-:Y:S01]  /*0d00*/  SHF.L.W.U32.HI R12, R14, 0xe, R14.reuse ;  /* 0x0000000e0e0c7819 */ /* 0x100fe20000010e0e */
[----:B------:R-:W2:Y:S01]  /*0d10*/  LDL R18, [R27+-0x20] ;  /* 0xffffe0001b127983 */ /* 0x000ea20000100800 */
[----:B------:R-:W-:-:S04]  /*0d20*/  SHF.R.U32.HI R16, RZ, 0x3, R14 ;  /* 0x00000003ff107819 */ /* 0x000fc8000001160e */
[----:B------:R-:W-:Y:S02]  /*0d30*/  LOP3.LUT R11, R16, R11, R12, 0x96, !PT ;  /* 0x0000000b100b7212 */ /* 0x000fe400078e960c */
[----:B------:R-:W-:Y:S02]  /*0d40*/  SHF.R.U32.HI R16, RZ, 0x3, R15 ;  /* 0x00000003ff107819 */ /* 0x000fe4000001160f */
[----:B----4-:R-:W-:Y:S02]  /*0d50*/  IADD3 R13, PT, PT, R10, R11, R13 ;  /* 0x0000000b0a0d7210 */ /* 0x010fe40007ffe00d */
[----:B------:R-:W3:Y:S01]  /*0d60*/  LDL.64 R10, [R27+-0x14] ;  /* 0xffffec001b0a7983 */ /* 0x000ee20000100a00 */
[----:B------:R-:W-:-:S04]  /*0d70*/  SHF.L.W.U32.HI R12, R15, 0xe, R15 ;  /* 0x0000000e0f0c7819 */ /* 0x000fc80000010e0f */
[----:B------:R-:W-:Y:S02]  /*0d80*/  LOP3.LUT R19, R16, R19, R12, 0x96, !PT ;  /* 0x0000001310137212 */ /* 0x000fe400078e960c */
[----:B------:R-:W4:Y:S04]  /*0d90*/  LDL R16, [R27+-0x3c] ;  /* 0xffffc4001b107983 */ /* 0x000f280000100800 */
[----:B------:R-:W5:Y:S01]  /*0da0*/  LDL R12, [R27+-0x1c] ;  /* 0xffffe4001b0c7983 */ /* 0x000f620000100800 */
[----:B------:R-:W-:-:S04]  /*0db0*/  UIADD3 UR4, UPT, UPT, UR4, 0x4, URZ ;  /* 0x0000000404047890 */ /* 0x000fc8000fffe0ff */
[----:B------:R-:W-:Y:S01]  /*0dc0*/  UISETP.NE.AND UP0, UPT, UR4, 0x30, UPT ;  /* 0x000000300400788c */ /* 0x000fe2000bf05270 */
[----:B--2---:R-:W-:Y:S02]  /*0dd0*/  IADD3 R14, PT, PT, R18, R19, R14 ;  /* 0x00000013120e7210 */ /* 0x004fe40007ffe00e */
[C-C-:B---3--:R-:W-:Y:S02]  /*0de0*/  SHF.L.W.U32.HI R18, R10.reuse, 0xf, R10.reuse ;  /* 0x0000000f0a127819 */ /* 0x148fe40000010e0a */
[--C-:B------:R-:W-:Y:S02]  /*0df0*/  SHF.L.W.U32.HI R19, R10, 0xd, R10.reuse ;  /* 0x0000000d0a137819 */ /* 0x100fe40000010e0a */
[----:B------:R-:W-:-:S04]  /*0e00*/  SHF.R.U32.HI R10, RZ, 0xa, R10 ;  /* 0x0000000aff0a7819 */ /* 0x000fc8000001160a */
[----:B------:R-:W-:Y:S02]  /*0e10*/  LOP3.LUT R10, R10, R18, R19, 0x96, !PT ;  /* 0x000000120a0a7212 */ /* 0x000fe400078e9613 */
[----:B------:R-:W-:-:S03]  /*0e20*/  SHF.L.W.U32.HI R18, R11, 0xf, R11 ;  /* 0x0000000f0b127819 */ /* 0x000fc60000010e0b */
[----:B------:R-:W-:Y:S01]  /*0e30*/  IMAD.IADD R10, R10, 0x1, R17 ;  /* 0x000000010a0a7824 */ /* 0x000fe200078e0211 */
[--C-:B------:R-:W-:Y:S02]  /*0e40*/  SHF.L.W.U32.HI R17, R11, 0xd, R11.reuse ;  /* 0x0000000d0b117819 */ /* 0x100fe40000010e0b */
[----:B------:R-:W-:Y:S02]  /*0e50*/  SHF.R.U32.HI R11, RZ, 0xa, R11 ;  /* 0x0000000aff0b7819 */ /* 0x000fe4000001160b */
[C-C-:B------:R-:W-:Y:S02]  /*0e60*/  SHF.L.W.U32.HI R28, R10.reuse, 0xd, R10.reuse ;  /* 0x0000000d0a1c7819 */ /* 0x140fe40000010e0a */
[----:B------:R-:W-:Y:S02]  /*0e70*/  LOP3.LUT R18, R11, R18, R17, 0x96, !PT ;  /* 0x000000120b127212 */ /* 0x000fe400078e9611 */
[--C-:B------:R-:W-:Y:S02]  /*0e80*/  SHF.L.W.U32.HI R17, R10, 0xf, R10.reuse ;  /* 0x0000000f0a117819 */ /* 0x100fe40000010e0a */
[----:B------:R-:W-:-:S04]  /*0e90*/  SHF.R.U32.HI R11, RZ, 0xa, R10 ;  /* 0x0000000aff0b7819 */ /* 0x000fc8000001160a */
[----:B------:R-:W-:Y:S02]  /*0ea0*/  LOP3.LUT R17, R11, R17, R28, 0x96, !PT ;  /* 0x000000110b117212 */ /* 0x000fe400078e961c */
[C-C-:B----4-:R-:W-:Y:S02]  /*0eb0*/  SHF.L.W.U32.HI R11, R16.reuse, 0x19, R16.reuse ;  /* 0x00000019100b7819 */ /* 0x150fe40000010e10 */
[--C-:B------:R-:W-:Y:S02]  /*0ec0*/  SHF.L.W.U32.HI R28, R16, 0xe, R16.reuse ;  /* 0x0000000e101c7819 */ /* 0x100fe40000010e10 */
[----:B------:R-:W-:-:S04]  /*0ed0*/  SHF.R.U32.HI R16, RZ, 0x3, R16 ;  /* 0x00000003ff107819 */ /* 0x000fc80000011610 */
[----:B------:R-:W-:Y:S01]  /*0ee0*/  LOP3.LUT R16, R16, R11, R28, 0x96, !PT ;  /* 0x0000000b10107212 */ /* 0x000fe200078e961c */
[----:B------:R-:W-:-:S03]  /*0ef0*/  IMAD.IADD R11, R18, 0x1, R13 ;  /* 0x00000001120b7824 */ /* 0x000fc600078e020d */
[----:B-----5:R-:W-:Y:S02]  /*0f00*/  IADD3 R19, PT, PT, R12, R16, R15 ;  /* 0x000000100c137210 */ /* 0x020fe40007ffe00f */
[C-C-:B------:R-:W-:Y:S02]  /*0f10*/  SHF.L.W.U32.HI R12, R11.reuse, 0xf, R11.reuse ;  /* 0x0000000f0b0c7819 */ /* 0x140fe40000010e0b */
[--C-:B------:R-:W-:Y:S02]  /*0f20*/  SHF.L.W.U32.HI R13, R11, 0xd, R11.reuse ;  /* 0x0000000d0b0d7819 */ /* 0x100fe40000010e0b */
[----:B------:R-:W-:-:S04]  /*0f30*/  SHF.R.U32.HI R15, RZ, 0xa, R11 ;  /* 0x0000000aff0f7819 */ /* 0x000fc8000001160b */
[----:B------:R-:W-:Y:S01]  /*0f40*/  LOP3.LUT R12, R15, R12, R13, 0x96, !PT ;  /* 0x0000000c0f0c7212 */ /* 0x000fe200078e960d */
[----:B------:R-:W-:-:S04]  /*0f50*/  IMAD.IADD R14, R17, 0x1, R14 ;  /* 0x00000001110e7824 */ /* 0x000fc800078e020e */
[----:B------:R-:W-:Y:S01]  /*0f60*/  IMAD.IADD R12, R12, 0x1, R19 ;  /* 0x000000010c0c7824 */ /* 0x000fe200078e0213 */
[----:B------:R-:W-:Y:S04]  /*0f70*/  STL.64 [R27+-0xc], R10 ;  /* 0xfffff40a1b007387 */ /* 0x000fe80000100a00 */
[----:B------:R-:W-:Y:S04]  /*0f80*/  STL [R27+-0x4], R14 ;  /* 0xfffffc0e1b007387 */ /* 0x000fe80000100800 */
[----:B------:R0:W-:Y:S02]  /*0f90*/  STL [R27], R12 ;  /* 0x0000000c1b007387 */ /* 0x0001e40000100800 */
[----:B0-----:R-:W-:Y:S01]  /*0fa0*/  VIADD R27, R27, 0x10 ;  /* 0x000000101b1b7836 */ /* 0x001fe20000000000 */
[----:B------:R-:W-:Y:S06]  /*0fb0*/  BRA.U UP0, `(.L_x_2) ;  /* 0xfffffffd00287547 */ /* 0x000fec000b83ffff */
[----:B------:R-:W-:Y:S01]  /*0fc0*/  VIADD R16, R22, UR7 ;  /* 0x0000000716107c36 */ /* 0x000fe20008000000 */
[----:B------:R-:W-:Y:S01]  /*0fd0*/  UIADD3 UR5, UPT, UPT, UR6, 0x200, URZ ;  /* 0x0000020006057890 */ /* 0x000fe2000fffe0ff */
[----:B------:R-:W-:Y:S01]  /*0fe0*/  IMAD.IADD R19, R6, 0x1, R9 ;  /* 0x0000000106137824 */ /* 0x000fe200078e0209 */
[----:B------:R-:W-:Y:S01]  /*0ff0*/  UMOV UR4, URZ ;  /* 0x000000ff00047c82 */ /* 0x000fe20008000000 */
[----:B------:R-:W-:Y:S02]  /*1000*/  VIADD R25, R25, UR9 ;  /* 0x0000000919197c36 */ /* 0x000fe40008000000 */
[----:B------:R-:W-:Y:S02]  /*1010*/  VIADD R24, R24, UR8 ;  /* 0x0000000818187c36 */ /* 0x000fe40008000000 */
[----:B------:R-:W-:Y:S02]  /*1020*/  IMAD.IADD R17, R8, 0x1, R23 ;  /* 0x0000000108117824 */ /* 0x000fe400078e0217 */
[----:B------:R-:W-:-:S02]  /*1030*/  IMAD.IADD R18, R7, 0x1, R26 ;  /* 0x0000000107127824 */ /* 0x000fc400078e021a */
[----:B------:R-:W-:Y:S02]  /*1040*/  IMAD.IADD R22, R5, 0x1, R20 ;  /* 0x0000000105167824 */ /* 0x000fe400078e0214 */
[----:B------:R-:W-:Y:S02]  /*1050*/  IMAD.IADD R21, R4, 0x1, R21 ;  /* 0x0000000104157824 */ /* 0x000fe400078e0215 */
[----:B------:R-:W-:Y:S02]  /*1060*/  VIADD R9, R1, 0x100 ;  /* 0x0000010001097836 */ /* 0x000fe40000000000 */
[----:B------:R-:W-:Y:S02]  /*1070*/  IMAD.MOV.U32 R10, RZ, RZ, R2 ;  /* 0x000000ffff0a7224 */ /* 0x000fe400078e0002 */
[----:B------:R-:W-:-:S07]  /*1080*/  IMAD.MOV.U32 R11, RZ, RZ, R3 ;  /* 0x000000ffff0b7224 */ /* 0x000fce00078e0003 */
.L_x_3:
        /* <DEDUP_REMOVED lines=48> */
[----:B------:R-:W-:-:S02]  /*1390*/  SHF.L.W.U32.HI R13, R18, 0x13, R18 ;  /* 0x00000013120d7819 */ /* 0x000fc40000010e12 */
        /* <DEDUP_REMOVED lines=8> */
[----:B------:R-:W-:-:S04]  /*1420*/  IADD3 R22, PT, PT, R27, R22, R12 ;  /* 0x000000161b167210 */ /* 0x000fc80007ffe00c */
[C-C-:B------:R-:W-:Y:S02]  /*1430*/  SHF.L.W.U32.HI R12, R22.reuse, 0x1e, R22.reuse ;  /* 0x0000001e160c7819 */ /* 0x140fe40000010e16 */
[C-C-:B------:R-:W-:Y:S02]  /*1440*/  SHF.L.W.U32.HI R13, R22.reuse, 0x13, R22.reuse ;  /* 0x00000013160d7819 */ /* 0x140fe40000010e16 */
[----:B------:R-:W-:Y:S02]  /*1450*/  SHF.L.W.U32.HI R14, R22, 0xa, R22 ;  /* 0x0000000a160e7819 */ /* 0x000fe40000010e16 */
[----:B-----5:R-:W-:Y:S02]  /*1460*/  IADD3 R20, PT, PT, R15, R17, R20 ;  /* 0x000000110f147210 */ /* 0x020fe40007ffe014 */
[----:B------:R-:W-:Y:S02]  /*1470*/  LOP3.LUT R12, R14, R12, R13, 0x96, !PT ;  /* 0x0000000c0e0c7212 */ /* 0x000fe400078e960d */
[----:B------:R-:W-:Y:S01]  /*1480*/  LOP3.LUT R13, R19, R18, R22, 0xe8, !PT ;  /* 0x00000012130d7212 */ /* 0x000fe200078ee816 */
[----:B------:R-:W-:-:S03]  /*1490*/  IMAD.IADD R17, R20, 0x1, R21 ;  /* 0x0000000114117824 */ /* 0x000fc600078e0215 */
[----:B------:R-:W-:Y:S01]  /*14a0*/  IADD3 R21, PT, PT, R20, R13, R12 ;  /* 0x0000000d14157210 */ /* 0x000fe20007ffe00c */
[----:B------:R-:W-:Y:S06]  /*14b0*/  BRA.U UP0, `(.L_x_3) ;  /* 0xfffffff900f47547 */ /* 0x000fec000b83ffff */
[----:B------:R-:W-:Y:S01]  /*14c0*/  IMAD.IADD R20, R4, 0x1, R21 ;  /* 0x0000000104147824 */ /* 0x000fe200078e0215 */
[----:B------:R-:W-:Y:S01]  /*14d0*/  STL.128 [R1+0x200], R4 ;  /* 0x0002000401007387 */ /* 0x000fe20000100c00 */
[----:B------:R-:W-:Y:S01]  /*14e0*/  IMAD.IADD R21, R5, 0x1, R22 ;  /* 0x0000000105157824 */ /* 0x000fe200078e0216 */
[----:B------:R-:W-:Y:S01]  /*14f0*/  UMOV UR4, URZ ;  /* 0x000000ff00047c82 */ /* 0x000fe20008000000 */
[----:B------:R-:W-:Y:S02]  /*1500*/  IMAD.U32 R9, RZ, RZ, UR7 ;  /* 0x00000007ff097e24 */ /* 0x000fe4000f8e00ff */
[----:B------:R-:W-:Y:S02]  /*1510*/  IMAD.U32 R10, RZ, RZ, UR8 ;  /* 0x00000008ff0a7e24 */ /* 0x000fe4000f8e00ff */
[----:B------:R-:W-:Y:S02]  /*1520*/  IMAD.U32 R11, RZ, RZ, UR9 ;  /* 0x00000009ff0b7e24 */ /* 0x000fe4000f8e00ff */
[----:B------:R-:W-:-:S02]  /*1530*/  IMAD.IADD R22, R6, 0x1, R19 ;  /* 0x0000000106167824 */ /* 0x000fc400078e0213 */
[----:B------:R-:W-:Y:S01]  /*1540*/  IMAD.IADD R23, R7, 0x1, R18 ;  /* 0x0000000107177824 */ /* 0x000fe200078e0212 */
[----:B------:R-:W-:Y:S01]  /*1550*/  CS2R R18, SRZ ;  /* 0x0000000000127805 */ /* 0x000fe2000001ff00 */
[----:B------:R-:W-:Y:S01]  /*1560*/  IMAD.IADD R12, R8, 0x1, R17 ;  /* 0x00000001080c7824 */ /* 0x000fe200078e0211 */
[----:B------:R0:W-:Y:S01]  /*1570*/  STL.128 [R1+0x210], R8 ;  /* 0x0002100801007387 */ /* 0x0001e20000100c00 */
[----:B------:R-:W-:Y:S02]  /*1580*/  VIADD R13, R16, UR7 ;  /* 0x00000007100d7c36 */ /* 0x000fe40008000000 */
[----:B------:R-:W-:Y:S01]  /*1590*/  VIADD R14, R24, UR8 ;  /* 0x00000008180e7c36 */ /* 0x000fe20008000000 */
[----:B------:R1:W-:Y:S01]  /*15a0*/  STL.128 [R0], R20 ;  /* 0x0000001400007387 */ /* 0x0003e20000100c00 */
[----:B------:R-:W-:Y:S01]  /*15b0*/  VIADD R15, R25, UR9 ;  /* 0x00000009190f7c36 */ /* 0x000fe20008000000 */
[----:B------:R-:W-:Y:S01]  /*15c0*/  CS2R R24, SRZ ;  /* 0x0000000000187805 */ /* 0x000fe2000001ff00 */
[----:B------:R-:W-:-:S02]  /*15d0*/  IMAD.MOV.U32 R16, RZ, RZ, -0x80000000 ;  /* 0x80000000ff107424 */ /* 0x000fc400078e00ff */
[----:B------:R-:W-:Y:S01]  /*15e0*/  IMAD.MOV.U32 R17, RZ, RZ, RZ ;  /* 0x000000ffff117224 */ /* 0x000fe200078e00ff */
[----:B------:R1:W-:Y:S01]  /*15f0*/  STL.128 [R0+0x10], R12 ;  /* 0x0000100c00007387 */ /* 0x0003e20000100c00 */
[----:B------:R-:W-:Y:S02]  /*1600*/  IMAD.MOV.U32 R27, RZ, RZ, 0x100 ;  /* 0x00000100ff1b7424 */ /* 0x000fe400078e00ff */
[----:B------:R-:W-:Y:S01]  /*1610*/  IMAD.MOV.U32 R26, RZ, RZ, RZ ;  /* 0x000000ffff1a7224 */ /* 0x000fe200078e00ff */
[----:B------:R1:W-:Y:S01]  /*1620*/  STL.128 [R0+0x20], R16 ;  /* 0x0000201000007387 */ /* 0x0003e20000100c00 */
[----:B0-----:R-:W-:-:S03]  /*1630*/  VIADD R9, R0, 0x28 ;  /* 0x0000002800097836 */ /* 0x001fc60000000000 */
[----:B------:R1:W-:Y:S01]  /*1640*/  STL.128 [R0+0x30], R24 ;  /* 0x0000301800007387 */ /* 0x0003e20000100c00 */
[----:B------:R-:W-:-:S07]  /*1650*/  IMAD.MOV.U32 R10, RZ, RZ, RZ ;  /* 0x000000ffff0a7224 */ /* 0x000fce00078e00ff */
.L_x_4:
[----:B-1----:R-:W2:Y:S04]  /*1660*/  LDL.128 R12, [R9+-0x28] ;  /* 0xffffd800090c7983 */ /* 0x002ea80000100c00 */
[----:B------:R-:W3:Y:S04]  /*1670*/  LDL.64 R16, [R9+0x10] ;  /* 0x0000100009107983 */ /* 0x000ee80000100a00 */
[----:B------:R-:W4:Y:S04]  /*1680*/  LDL R21, [R9+-0x4] ;  /* 0xfffffc0009157983 */ /* 0x000f280000100800 */
[----:B------:R-:W5:Y:S04]  /*1690*/  LDL R19, [R9+-0x18] ;  /* 0xffffe80009137983 */ /* 0x000f680000100800 */
[----:B------:R-:W5:Y:S04]  /*16a0*/  LDL R11, [R9+0x4] ;  /* 0x00000400090b7983 */ /* 0x000f680000100800 */
[----:B------:R-:W5:Y:S01]  /*16b0*/  LDL R18, [R9+0x8] ;  /* 0x0000080009127983 */ /* 0x000f620000100800 */
[----:B------:R-:W-:-:S04]  /*16c0*/  UIADD3 UR4, UPT, UPT, UR4, 0x4, URZ ;  /* 0x0000000404047890 */ /* 0x000fc8000fffe0ff */
[----:B------:R-:W-:Y:S01]  /*16d0*/  UISETP.NE.AND UP0, UPT, UR4, 0x30, UPT ;  /* 0x000000300400788c */ /* 0x000fe2000bf05270 */
[C-C-:B--2---:R-:W-:Y:S02]  /*16e0*/  SHF.L.W.U32.HI R20, R14.reuse, 0x19, R14.reuse ;  /* 0x000000190e147819 */ /* 0x144fe40000010e0e */
[--C-:B------:R-:W-:Y:S02]  /*16f0*/  SHF.L.W.U32.HI R23, R14, 0xe, R14.reuse ;  /* 0x0000000e0e177819 */ /* 0x100fe40000010e0e */
[----:B------:R-:W-:Y:S02]  /*1700*/  SHF.R.U32.HI R22, RZ, 0x3, R14 ;  /* 0x00000003ff167819 */ /* 0x000fe4000001160e */
[----:B---3--:R-:W-:Y:S02]  /*1710*/  SHF.R.U32.HI R25, RZ, 0xa, R17 ;  /* 0x0000000aff197819 */ /* 0x008fe40000011611 */
[----:B------:R-:W-:Y:S02]  /*1720*/  LOP3.LUT R24, R22, R20, R23, 0x96, !PT ;  /* 0x0000001416187212 */ /* 0x000fe400078e9617 */
[----:B------:R-:W-:-:S02]  /*1730*/  SHF.L.W.U32.HI R20, R13, 0x19, R13 ;  /* 0x000000190d147819 */ /* 0x000fc40000010e0d */
[--C-:B------:R-:W-:Y:S02]  /*1740*/  SHF.L.W.U32.HI R23, R13, 0xe, R13.reuse ;  /* 0x0000000e0d177819 */ /* 0x100fe40000010e0d */
[--C-:B------:R-:W-:Y:S02]  /*1750*/  SHF.R.U32.HI R22, RZ, 0x3, R13.reuse ;  /* 0x00000003ff167819 */ /* 0x100fe4000001160d */
[----:B------:R-:W-:Y:S02]  /*1760*/  IADD3 R13, PT, PT, R10, R24, R13 ;  /* 0x000000180a0d7210 */ /* 0x000fe40007ffe00d */
[----:B------:R-:W-:Y:S02]  /*1770*/  LOP3.LUT R20, R22, R20, R23, 0x96, !PT ;  /* 0x0000001416147212 */ /* 0x000fe400078e9617 */
[C-C-:B------:R-:W-:Y:S02]  /*1780*/  SHF.L.W.U32.HI R23, R17.reuse, 0xf, R17.reuse ;  /* 0x0000000f11177819 */ /* 0x140fe40000010e11 */
[----:B------:R-:W-:-:S02]  /*1790*/  SHF.L.W.U32.HI R24, R17, 0xd, R17 ;  /* 0x0000000d11187819 */ /* 0x000fc40000010e11 */
[C-C-:B------:R-:W-:Y:S02]  /*17a0*/  SHF.L.W.U32.HI R10, R16.reuse, 0xf, R16.reuse ;  /* 0x0000000f100a7819 */ /* 0x140fe40000010e10 */
[--C-:B------:R-:W-:Y:S02]  /*17b0*/  SHF.L.W.U32.HI R17, R16, 0xd, R16.reuse ;  /* 0x0000000d10117819 */ /* 0x100fe40000010e10 */
[----:B------:R-:W-:Y:S02]  /*17c0*/  SHF.R.U32.HI R22, RZ, 0xa, R16 ;  /* 0x0000000aff167819 */ /* 0x000fe40000011610 */
[----:B----4-:R-:W-:Y:S02]  /*17d0*/  IADD3 R12, PT, PT, R21, R20, R12 ;  /* 0x00000014150c7210 */ /* 0x010fe40007ffe00c */
[----:B------:R-:W-:Y:S02]  /*17e0*/  LOP3.LUT R24, R25, R23, R24, 0x96, !PT ;  /* 0x0000001719187212 */ /* 0x000fe400078e9618 */
[----:B------:R-:W-:-:S02]  /*17f0*/  LOP3.LUT R17, R22, R10, R17, 0x96, !PT ;  /* 0x0000000a16117212 */ /* 0x000fc400078e9611 */
[C---:B-----5:R-:W-:Y:S01]  /*1800*/  SHF.L.W.U32.HI R22, R19.reuse, 0x19, R19 ;  /* 0x0000001913167819 */ /* 0x060fe20000010e13 */
[----:B------:R-:W-:Y:S01]  /*1810*/  IMAD.IADD R13, R24, 0x1, R13 ;  /* 0x00000001180d7824 */ /* 0x000fe200078e020d */
[----:B------:R-:W-:Y:S01]  /*1820*/  SHF.L.W.U32.HI R23, R19, 0xe, R19 ;  /* 0x0000000e13177819 */ /* 0x000fe20000010e13 */
[----:B------:R-:W-:Y:S01]  /*1830*/  IMAD.IADD R12, R17, 0x1, R12 ;  /* 0x00000001110c7824 */ /* 0x000fe200078e020c */
[C-C-:B------:R-:W-:Y:S02]  /*1840*/  SHF.L.W.U32.HI R10, R15.reuse, 0x19, R15.reuse ;  /* 0x000000190f0a7819 */ /* 0x140fe40000010e0f */
[--C-:B------:R-:W-:Y:S02]  /*1850*/  SHF.L.W.U32.HI R21, R15, 0xe, R15.reuse ;  /* 0x0000000e0f157819 */ /* 0x100fe40000010e0f */
[----:B------:R-:W-:Y:S01]  /*1860*/  SHF.R.U32.HI R20, RZ, 0x3, R15 ;  /* 0x00000003ff147819 */ /* 0x000fe2000001160f */
[----:B------:R-:W-:Y:S01]  /*1870*/  STL.64 [R9+0x18], R12 ;  /* 0x0000180c09007387 */ /* 0x000fe20000100a00 */
[----:B------:R-:W-:-:S02]  /*1880*/  SHF.R.U32.HI R19, RZ, 0x3, R19 ;  /* 0x00000003ff137819 */ /* 0x000fc40000011613 */
[----:B------:R-:W-:Y:S02]  /*1890*/  LOP3.LUT R10, R20, R10, R21, 0x96, !PT ;  /* 0x0000000a140a7212 */ /* 0x000fe400078e9615 */
[----:B------:R-:W-:Y:S02]  /*18a0*/  LOP3.LUT R22, R19, R22, R23, 0x96, !PT ;  /* 0x0000001613167212 */ /* 0x000fe400078e9617 */
[C-C-:B------:R-:W-:Y:S02]  /*18b0*/  SHF.L.W.U32.HI R21, R13.reuse, 0xf, R13.reuse ;  /* 0x0000000f0d157819 */ /* 0x140fe40000010e0d */
[--C-:B------:R-:W-:Y:S02]  /*18c0*/  SHF.L.W.U32.HI R24, R13, 0xd, R13.reuse ;  /* 0x0000000d0d187819 */ /* 0x100fe40000010e0d */
[----:B------:R-:W-:Y:S02]  /*18d0*/  SHF.R.U32.HI R23, RZ, 0xa, R13 ;  /* 0x0000000aff177819 */ /* 0x000fe4000001160d */
[----:B------:R-:W-:-:S02]  /*18e0*/  SHF.L.W.U32.HI R17, R12, 0xf, R12 ;  /* 0x0000000f0c117819 */ /* 0x000fc40000010e0c */
[--C-:B------:R-:W-:Y:S02]  /*18f0*/  SHF.L.W.U32.HI R20, R12, 0xd, R12.reuse ;  /* 0x0000000d0c147819 */ /* 0x100fe40000010e0c */
[----:B------:R-:W-:Y:S02]  /*1900*/  SHF.R.U32.HI R19, RZ, 0xa, R12 ;  /* 0x0000000aff137819 */ /* 0x000fe4000001160c */
[----:B------:R-:W-:Y:S01]  /*1910*/  IADD3 R10, PT, PT, R11, R10, R14 ;  /* 0x0000000a0b0a7210 */ /* 0x000fe20007ffe00e */
[----:B------:R-:W-:Y:S01]  /*1920*/  VIADD R11, R9, 0x10 ;  /* 0x00000010090b7836 */ /* 0x000fe20000000000 */
[----:B------:R-:W-:Y:S02]  /*1930*/  IADD3 R18, PT, PT, R18, R22, R15 ;  /* 0x0000001612127210 */ /* 0x000fe40007ffe00f */
[----:B------:R-:W-:Y:S02]  /*1940*/  LOP3.LUT R21, R23, R21, R24, 0x96, !PT ;  /* 0x0000001517157212 */ /* 0x000fe400078e9618 */
[----:B------:R-:W-:-:S03]  /*1950*/  LOP3.LUT R17, R19, R17, R20, 0x96, !PT ;  /* 0x0000001113117212 */ /* 0x000fc600078e9614 */
[----:B------:R-:W-:Y:S02]  /*1960*/  IMAD.IADD R18, R21, 0x1, R18 ;  /* 0x0000000115127824 */ /* 0x000fe400078e0212 */
[----:B------:R-:W-:Y:S02]  /*1970*/  IMAD.IADD R14, R17, 0x1, R10 ;  /* 0x00000001110e7824 */ /* 0x000fe400078e020a */
[----:B------:R-:W-:Y:S01]  /*1980*/  IMAD.MOV.U32 R10, RZ, RZ, R16 ;  /* 0x000000ffff0a7224 */ /* 0x000fe200078e0010 */
[----:B------:R-:W-:Y:S04]  /*1990*/  STL [R9+0x24], R18 ;  /* 0x0000241209007387 */ /* 0x000fe80000100800 */
[----:B------:R0:W-:Y:S02]  /*19a0*/  STL [R9+0x20], R14 ;  /* 0x0000200e09007387 */ /* 0x0001e40000100800 */
[----:B0-----:R-:W-:Y:S01]  /*19b0*/  IMAD.MOV.U32 R9, RZ, RZ, R11 ;  /* 0x000000ffff097224 */ /* 0x001fe200078e000b */
[----:B------:R-:W-:Y:S06]  /*19c0*/  BRA.U UP0, `(.L_x_4) ;  /* 0xfffffffd00247547 */ /* 0x000fec000b83ffff */
[----:B------:R-:W-:Y:S01]  /*19d0*/  IMAD.MOV.U32 R18, RZ, RZ, R7 ;  /* 0x000000ffff127224 */ /* 0x000fe200078e0007 */
[----:B------:R-:W-:Y:S01]  /*19e0*/  UMOV UR4, URZ ;  /* 0x000000ff00047c82 */ /* 0x000fe20008000000 */
[----:B------:R-:W-:Y:S02]  /*19f0*/  IMAD.U32 R11, RZ, RZ, UR9 ;  /* 0x00000009ff0b7e24 */ /* 0x000fe4000f8e00ff */
[----:B------:R-:W-:Y:S02]  /*1a00*/  IMAD.U32 R10, RZ, RZ, UR8 ;  /* 0x00000008ff0a7e24 */ /* 0x000fe4000f8e00ff */
[----:B------:R-:W-:Y:S02]  /*1a10*/  IMAD.U32 R9, RZ, RZ, UR7 ;  /* 0x00000007ff097e24 */ /* 0x000fe4000f8e00ff */
[----:B------:R-:W-:Y:S02]  /*1a20*/  IMAD.MOV.U32 R16, RZ, RZ, R8 ;  /* 0x000000ffff107224 */ /* 0x000fe400078e0008 */
[----:B------:R-:W-:-:S02]  /*1a30*/  IMAD.MOV.U32 R17, RZ, RZ, R6 ;  /* 0x000000ffff117224 */ /* 0x000fc400078e0006 */
[----:B------:R-:W-:Y:S02]  /*1a40*/  IMAD.MOV.U32 R20, RZ, RZ, R5 ;  /* 0x000000ffff147224 */ /* 0x000fe400078e0005 */
[----:B------:R-:W-:-:S07]  /*1a50*/  IMAD.MOV.U32 R19, RZ, RZ, R4 ;  /* 0x000000ffff137224 */ /* 0x000fce00078e0004 */
.L_x_5:
[----:B------:R0:W2:Y:S04]  /*1a60*/  LDL.128 R12, [R0] ;  /* 0x00000000000c7983 */ /* 0x0000a80000100c00 */
[----:B------:R-:W2:Y:S04]  /*1a70*/  LDG.E R23, desc[UR10][R2.64+-0x8] ;  /* 0xfffff80a02177981 */ /* 0x000ea8000c1e1900 */
[----:B------:R-:W3:Y:S04]  /*1a80*/  LDG.E R24, desc[UR10][R2.64+-0x4] ;  /* 0xfffffc0a02187981 */ /* 0x000ee8000c1e1900 */
[----:B------:R-:W4:Y:S01]  /*1a90*/  LDG.E R21, desc[UR10][R2.64] ;  /* 0x0000000a02157981 */ /* 0x000f22000c1e1900 */
[----:B------:R-:W-:-:S02]  /*1aa0*/  SHF.L.W.U32.HI R22, R16, 0x1a, R16 ;  /* 0x0000001a10167819 */ /* 0x000fc40000010e10 */
[C-C-:B------:R-:W-:Y:S02]  /*1ab0*/  SHF.L.W.U32.HI R25, R16.reuse, 0x15, R16.reuse ;  /* 0x0000001510197819 */ /* 0x140fe40000010e10 */
[----:B------:R-:W-:-:S04]  /*1ac0*/  SHF.L.W.U32.HI R26, R16, 0x7, R16 ;  /* 0x00000007101a7819 */ /* 0x000fc80000010e10 */
[----:B------:R-:W-:Y:S02]  /*1ad0*/  LOP3.LUT R26, R26, R22, R25, 0x96, !PT ;  /* 0x000000161a1a7212 */ /* 0x000fe400078e9619 */
[----:B------:R1:W5:Y:S01]  /*1ae0*/  LDG.E R22, desc[UR10][R2.64+0x4] ;  /* 0x0000040a02167981 */ /* 0x000362000c1e1900 */
[----:B------:R-:W-:Y:S01]  /*1af0*/  LOP3.LUT R25, R9, R16, R10, 0xe2, !PT ;  /* 0x0000001009197212 */ /* 0x000fe200078ee20a */
[----:B------:R-:W-:Y:S01]  /*1b00*/  UIADD3 UR4, UPT, UPT, UR4, 0x4, URZ ;  /* 0x0000000404047890 */ /* 0x000fe2000fffe0ff */
[----:B0-----:R-:W-:Y:S02]  /*1b10*/  VIADD R0, R0, 0x10 ;  /* 0x0000001000007836 */ /* 0x001fe40000000000 */
[----:B------:R-:W-:Y:S01]  /*1b20*/  IADD3 R25, PT, PT, R25, R11, R26 ;  /* 0x0000000b19197210 */ /* 0x000fe20007ffe01a */
[----:B------:R-:W-:Y:S01]  /*1b30*/  UISETP.NE.AND UP0, UPT, UR4, 0x40, UPT ;  /* 0x000000400400788c */ /* 0x000fe2000bf05270 */
[----:B-1----:R-:W-:-:S05]  /*1b40*/  IADD3 R2, P0, PT, R2, 0x10, RZ ;  /* 0x0000001002027810 */ /* 0x002fca0007f1e0ff */
[----:B------:R-:W-:Y:S01]  /*1b50*/  IMAD.X R3, RZ, RZ, R3, P0 ;  /* 0x000000ffff037224 */ /* 0x000fe200000e0603 */
[----:B--2---:R-:W-:-:S05]  /*1b60*/  IADD3 R23, PT, PT, R12, R25, R23 ;  /* 0x000000190c177210 */ /* 0x004fca0007ffe017 */
[----:B------:R-:W-:-:S05]  /*1b70*/  IMAD.IADD R11, R23, 0x1, R18 ;  /* 0x00000001170b7824 */ /* 0x000fca00078e0212 */
[C-C-:B------:R-:W-:Y:S02]  /*1b80*/  SHF.L.W.U32.HI R12, R11.reuse, 0x1a, R11.reuse ;  /* 0x0000001a0b0c7819 */ /* 0x140fe40000010e0b */
[C-C-:B------:R-:W-:Y:S02]  /*1b90*/  SHF.L.W.U32.HI R25, R11.reuse, 0x15, R11.reuse ;  /* 0x000000150b197819 */ /* 0x140fe40000010e0b */
[----:B------:R-:W-:-:S04]  /*1ba0*/  SHF.L.W.U32.HI R18, R11, 0x7, R11 ;  /* 0x000000070b127819 */ /* 0x000fc80000010e0b */
[----:B------:R-:W-:Y:S02]  /*1bb0*/  LOP3.LUT R25, R18, R12, R25, 0x96, !PT ;  /* 0x0000000c12197212 */ /* 0x000fe400078e9619 */
[----:B------:R-:W-:Y:S02]  /*1bc0*/  LOP3.LUT R12, R16, R11, R9, 0xe2, !PT ;  /* 0x0000000b100c7212 */ /* 0x000fe400078ee209 */
[----:B------:R-:W-:Y:S02]  /*1bd0*/  LOP3.LUT R18, R20, R17, R19, 0xe8, !PT ;  /* 0x0000001114127212 */ /* 0x000fe400078ee813 */
[----:B------:R-:W-:Y:S02]  /*1be0*/  IADD3 R26, PT, PT, R12, R10, R25 ;  /* 0x0000000a0c1a7210 */ /* 0x000fe40007ffe019 */
[C-C-:B------:R-:W-:Y:S02]  /*1bf0*/  SHF.L.W.U32.HI R10, R19.reuse, 0x1e, R19.reuse ;  /* 0x0000001e130a7819 */ /* 0x140fe40000010e13 */
[----:B------:R-:W-:-:S02]  /*1c00*/  SHF.L.W.U32.HI R25, R19, 0x13, R19 ;  /* 0x0000001313197819 */ /* 0x000fc40000010e13 */
[----:B------:R-:W-:Y:S02]  /*1c10*/  SHF.L.W.U32.HI R12, R19, 0xa, R19 ;  /* 0x0000000a130c7819 */ /* 0x000fe40000010e13 */
[----:B---3--:R-:W-:Y:S02]  /*1c20*/  IADD3 R24, PT, PT, R13, R26, R24 ;  /* 0x0000001a0d187210 */ /* 0x008fe40007ffe018 */
[----:B------:R-:W-:-:S04]  /*1c30*/  LOP3.LUT R10, R12, R10, R25, 0x96, !PT ;  /* 0x0000000a0c0a7212 */ /* 0x000fc800078e9619 */
[----:B------:R-:W-:Y:S01]  /*1c40*/  IADD3 R18, PT, PT, R23, R18, R10 ;  /* 0x0000001217127210 */ /* 0x000fe20007ffe00a */
[----:B------:R-:W-:-:S03]  /*1c50*/  IMAD.IADD R10, R24, 0x1, R17 ;  /* 0x00000001180a7824 */ /* 0x000fc600078e0211 */
[C-C-:B------:R-:W-:Y:S02]  /*1c60*/  SHF.L.W.U32.HI R12, R18.reuse, 0x1e, R18.reuse ;  /* 0x0000001e120c7819 */ /* 0x140fe40000010e12 */
[C-C-:B------:R-:W-:Y:S02]  /*1c70*/  SHF.L.W.U32.HI R13, R18.reuse, 0x13, R18.reuse ;  /* 0x00000013120d7819 */ /* 0x140fe40000010e12 */
[----:B------:R-:W-:Y:S02]  /*1c80*/  SHF.L.W.U32.HI R17, R18, 0xa, R18 ;  /* 0x0000000a12117819 */ /* 0x000fe40000010e12 */
[C-C-:B------:R-:W-:Y:S02]  /*1c90*/  SHF.L.W.U32.HI R23, R10.reuse, 0x1a, R10.reuse ;  /* 0x0000001a0a177819 */ /* 0x140fe40000010e0a */
[C-C-:B------:R-:W-:Y:S02]  /*1ca0*/  SHF.L.W.U32.HI R26, R10.reuse, 0x15, R10.reuse ;  /* 0x000000150a1a7819 */ /* 0x140fe40000010e0a */
[----:B------:R-:W-:-:S02]  /*1cb0*/  SHF.L.W.U32.HI R25, R10, 0x7, R10 ;  /* 0x000000070a197819 */ /* 0x000fc40000010e0a */
[----:B------:R-:W-:Y:S02]  /*1cc0*/  LOP3.LUT R17, R17, R12, R13, 0x96, !PT ;  /* 0x0000000c11117212 */ /* 0x000fe400078e960d */
[----:B------:R-:W-:Y:S02]  /*1cd0*/  LOP3.LUT R26, R25, R23, R26, 0x96, !PT ;  /* 0x00000017191a7212 */ /* 0x000fe400078e961a */
[----:B------:R-:W-:Y:S02]  /*1ce0*/  LOP3.LUT R13, R11, R10, R16, 0xe2, !PT ;  /* 0x0000000a0b0d7212 */ /* 0x000fe400078ee210 */
[----:B------:R-:W-:Y:S02]  /*1cf0*/  LOP3.LUT R12, R19, R20, R18, 0xe8, !PT ;  /* 0x00000014130c7212 */ /* 0x000fe400078ee812 */
[----:B------:R-:W-:Y:S02]  /*1d00*/  IADD3 R13, PT, PT, R13, R9, R26 ;  /* 0x000000090d0d7210 */ /* 0x000fe40007ffe01a */
[----:B------:R-:W-:-:S02]  /*1d10*/  IADD3 R17, PT, PT, R24, R12, R17 ;  /* 0x0000000c18117210 */ /* 0x000fc40007ffe011 */
[----:B----4-:R-:W-:Y:S02]  /*1d20*/  IADD3 R21, PT, PT, R14, R13, R21 ;  /* 0x0000000d0e157210 */ /* 0x010fe40007ffe015 */
[C-C-:B------:R-:W-:Y:S02]  /*1d30*/  SHF.L.W.U32.HI R12, R17.reuse, 0x1e, R17.reuse ;  /* 0x0000001e110c7819 */ /* 0x140fe40000010e11 */
[--C-:B------:R-:W-:Y:S01]  /*1d40*/  SHF.L.W.U32.HI R13, R17, 0x13, R17.reuse ;  /* 0x00000013110d7819 */ /* 0x100fe20000010e11 */
[----:B------:R-:W-:Y:S01]  /*1d50*/  IMAD.IADD R9, R21, 0x1, R20 ;  /* 0x0000000115097824 */ /* 0x000fe200078e0214 */
[----:B------:R-:W-:-:S04]  /*1d60*/  SHF.L.W.U32.HI R14, R17, 0xa, R17 ;  /* 0x0000000a110e7819 */ /* 0x000fc80000010e11 */
[----:B------:R-:W-:Y:S02]  /*1d70*/  LOP3.LUT R12, R14, R12, R13, 0x96, !PT ;  /* 0x0000000c0e0c7212 */ /* 0x000fe400078e960d */
[----:B------:R-:W-:Y:S02]  /*1d80*/  LOP3.LUT R13, R18, R19, R17, 0xe8, !PT ;  /* 0x00000013120d7212 */ /* 0x000fe400078ee811 */
[C-C-:B------:R-:W-:Y:S02]  /*1d90*/  SHF.L.W.U32.HI R14, R9.reuse, 0x1a, R9.reuse ;  /* 0x0000001a090e7819 */ /* 0x140fe40000010e09 */
[C-C-:B------:R-:W-:Y:S02]  /*1da0*/  SHF.L.W.U32.HI R23, R9.reuse, 0x15, R9.reuse ;  /* 0x0000001509177819 */ /* 0x140fe40000010e09 */
[----:B------:R-:W-:Y:S02]  /*1db0*/  SHF.L.W.U32.HI R24, R9, 0x7, R9 ;  /* 0x0000000709187819 */ /* 0x000fe40000010e09 */
[----:B------:R-:W-:-:S02]  /*1dc0*/  IADD3 R20, PT, PT, R21, R13, R12 ;  /* 0x0000000d15147210 */ /* 0x000fc40007ffe00c */
[----:B------:R-:W-:Y:S02]  /*1dd0*/  LOP3.LUT R23, R24, R14, R23, 0x96, !PT ;  /* 0x0000000e18177212 */ /* 0x000fe400078e9617 */
[----:B------:R-:W-:Y:S02]  /*1de0*/  LOP3.LUT R21, R10, R9, R11, 0xe2, !PT ;  /* 0x000000090a157212 */ /* 0x000fe400078ee20b */
[C-C-:B------:R-:W-:Y:S02]  /*1df0*/  SHF.L.W.U32.HI R12, R20.reuse, 0x1e, R20.reuse ;  /* 0x0000001e140c7819 */ /* 0x140fe40000010e14 */
[----:B------:R-:W-:Y:S02]  /*1e00*/  IADD3 R21, PT, PT, R21, R16, R23 ;  /* 0x0000001015157210 */ /* 0x000fe40007ffe017 */
[C-C-:B------:R-:W-:Y:S02]  /*1e10*/  SHF.L.W.U32.HI R13, R20.reuse, 0x13, R20.reuse ;  /* 0x00000013140d7819 */ /* 0x140fe40000010e14 */
[----:B------:R-:W-:-:S02]  /*1e20*/  SHF.L.W.U32.HI R14, R20, 0xa, R20 ;  /* 0x0000000a140e7819 */ /* 0x000fc40000010e14 */
[----:B-----5:R-:W-:Y:S02]  /*1e30*/  IADD3 R22, PT, PT, R15, R21, R22 ;  /* 0x000000150f167210 */ /* 0x020fe40007ffe016 */
[----:B------:R-:W-:Y:S02]  /*1e40*/  LOP3.LUT R12, R14, R12, R13, 0x96, !PT ;  /* 0x0000000c0e0c7212 */ /* 0x000fe400078e960d */
[----:B------:R-:W-:Y:S01]  /*1e50*/  LOP3.LUT R13, R17, R18, R20, 0xe8, !PT ;  /* 0x00000012110d7212 */ /* 0x000fe200078ee814 */
[----:B------:R-:W-:-:S03]  /*1e60*/  IMAD.IADD R16, R22, 0x1, R19 ;  /* 0x0000000116107824 */ /* 0x000fc600078e0213 */
[----:B------:R-:W-:Y:S01]  /*1e70*/  IADD3 R19, PT, PT, R22, R13, R12 ;  /* 0x0000000d16137210 */ /* 0x000fe20007ffe00c */
[----:B------:R-:W-:Y:S06]  /*1e80*/  BRA.U UP0, `(.L_x_5) ;  /* 0xfffffff900f47547 */ /* 0x000fec000b83ffff */
[----:B------:R-:W-:Y:S02]  /*1e90*/  VIADD R11, R11, UR9 ;  /* 0x000000090b0b7c36 */ /* 0x000fe40008000000 */
[----:B------:R-:W-:Y:S02]  /*1ea0*/  IMAD.IADD R4, R4, 0x1, R19 ;  /* 0x0000000104047824 */ /* 0x000fe400078e0213 */
[----:B------:R-:W-:Y:S01]  /*1eb0*/  IMAD.IADD R5, R5, 0x1, R20 ;  /* 0x0000000105057824 */ /* 0x000fe200078e0214 */
[----:B------:R-:W-:Y:S01]  /*1ec0*/  SHF.R.U32.HI R2, RZ, 0x18, R11 ;  /* 0x00000018ff027819 */ /* 0x000fe2000001160b */
[----:B------:R-:W-:Y:S01]  /*1ed0*/  IMAD.IADD R6, R6, 0x1, R17 ;  /* 0x0000000106067824 */ /* 0x000fe200078e0211 */
[----:B------:R-:W-:Y:S01]  /*1ee0*/  SHF.R.U32.HI R0, RZ, 0x8, R11 ;  /* 0x00000008ff007819 */ /* 0x000fe2000001160b */
[----:B------:R-:W-:Y:S02]  /*1ef0*/  IMAD.IADD R7, R7, 0x1, R18 ;  /* 0x0000000107077824 */ /* 0x000fe400078e0212 */
[----:B------:R-:W-:Y:S01]  /*1f00*/  IMAD.IADD R8, R8, 0x1, R16 ;  /* 0x0000000108087824 */ /* 0x000fe200078e0210 */
[----:B------:R-:W-:Y:S01]  /*1f10*/  LOP3.LUT R0, R0, 0xff00, RZ, 0xc0, !PT ;  /* 0x0000ff0000007812 */ /* 0x000fe200078ec0ff */
[----:B------:R-:W-:Y:S01]  /*1f20*/  VIADD R9, R9, UR7 ;  /* 0x0000000709097c36 */ /* 0x000fe20008000000 */
[----:B------:R0:W-:Y:S01]  /*1f30*/  STL.128 [R1+0x200], R4 ;  /* 0x0002000401007387 */ /* 0x0001e20000100c00 */
[----:B------:R-:W-:-:S02]  /*1f40*/  VIADD R10, R10, UR8 ;  /* 0x000000080a0a7c36 */ /* 0x000fc40008000000 */
[C---:B------:R-:W-:Y:S02]  /*1f50*/  IMAD R3, R11.reuse, 0x1000000, R2 ;  /* 0x010000000b037824 */ /* 0x040fe400078e0202 */
[----:B------:R-:W-:Y:S01]  /*1f60*/  IMAD.SHL.U32 R2, R11, 0x100, RZ ;  /* 0x000001000b027824 */ /* 0x000fe200078e00ff */
[----:B------:R0:W-:Y:S01]  /*1f70*/  STL.128 [R1+0x210], R8 ;  /* 0x0002100801007387 */ /* 0x0001e20000100c00 */
[----:B------:R-:W-:Y:S02]  /*1f80*/  IMAD.IADD R3, R0, 0x1, R3 ;  /* 0x0000000100037824 */ /* 0x000fe400078e0203 */
[----:B------:R-:W-:Y:S01]  /*1f90*/  IMAD.MOV.U32 R0, RZ, RZ, RZ ;  /* 0x000000ffff007224 */ /* 0x000fe200078e00ff */
[----:B------:R-:W-:-:S04]  /*1fa0*/  LOP3.LUT R2, R2, 0xff0000, RZ, 0xc0, !PT ;  /* 0x00ff000002027812 */ /* 0x000fc800078ec0ff */
[----:B------:R-:W-:-:S13]  /*1fb0*/  LOP3.LUT P0, R2, R3, RZ, R2, 0xfa, !PT ;  /* 0x000000ff03027212 */ /* 0x000fda000780fa02 */
[----:B0-----:R-:W-:Y:S05]  /*1fc0*/  @P0 BRA `(.L_x_6) ;  /* 0x0000000000400947 */ /* 0x001fea0003800000 */
.L_x_7:
[----:B------:R-:W-:-:S13]  /*1fd0*/  ISETP.GT.U32.AND P0, PT, R0, 0x6, PT ;  /* 0x000000060000780c */ /* 0x000fda0003f04070 */
[----:B------:R-:W-:Y:S05]  /*1fe0*/  @P0 EXIT ;  /* 0x000000000000094d */ /* 0x000fea0003800000 */
[----:B------:R-:W-:-:S05]  /*1ff0*/  VIADD R0, R0, 0x1 ;  /* 0x0000000100007836 */ /* 0x000fca0000000000 */
[----:B------:R-:W-:-:S04]  /*2000*/  IADD3 R2, PT, PT, -R0, 0x7, RZ ;  /* 0x0000000700027810 */ /* 0x000fc80007ffe1ff */
[----:B------:R-:W-:-:S06]  /*2010*/  LEA R2, R2, UR5, 0x2 ;  /* 0x0000000502027c11 */ /* 0x000fcc000f8e10ff */
[----:B------:R-:W2:Y:S02]  /*2020*/  LDL R2, [R2] ;  /* 0x0000000002027983 */ /* 0x000ea40000100800 */
[--C-:B--2---:R-:W-:Y:S01]  /*2030*/  SHF.R.U32.HI R3, RZ, 0x18, R2.reuse ;  /* 0x00000018ff037819 */ /* 0x104fe20000011602 */
[----:B------:R-:W-:Y:S01]  /*2040*/  IMAD.SHL.U32 R5, R2, 0x100, RZ ;  /* 0x0000010002057824 */ /* 0x000fe200078e00ff */
[----:B------:R-:W-:-:S03]  /*2050*/  SHF.R.U32.HI R4, RZ, 0x8, R2 ;  /* 0x00000008ff047819 */ /* 0x000fc60000011602 */
[----:B------:R-:W-:Y:S01]  /*2060*/  IMAD R3, R2, 0x1000000, R3 ;  /* 0x0100000002037824 */ /* 0x000fe200078e0203 */
[----:B------:R-:W-:Y:S02]  /*2070*/  LOP3.LUT R4, R4, 0xff00, RZ, 0xc0, !PT ;  /* 0x0000ff0004047812 */ /* 0x000fe400078ec0ff */
[----:B------:R-:W-:-:S03]  /*2080*/  LOP3.LUT R5, R5, 0xff0000, RZ, 0xc0, !PT ;  /* 0x00ff000005057812 */ /* 0x000fc600078ec0ff */
[----:B------:R-:W-:-:S05]  /*2090*/  IMAD.IADD R4, R4, 0x1, R3 ;  /* 0x0000000104047824 */ /* 0x000fca00078e0203 */
[----:B------:R-:W-:-:S13]  /*20a0*/  LOP3.LUT P0, R4, R4, RZ, R5, 0xfa, !PT ;  /* 0x000000ff04047212 */ /* 0x000fda000780fa05 */
[----:B------:R-:W-:Y:S05]  /*20b0*/  @!P0 BRA `(.L_x_7) ;  /* 0xfffffffc00c48947 */ /* 0x000fea000383ffff */
[----:B------:R-:W-:-:S07]  /*20c0*/  IMAD.MOV.U32 R2, RZ, RZ, R4 ;  /* 0x000000ffff027224 */ /* 0x000fce00078e0004 */
.L_x_6:
[----:B------:R-:W0:Y:S02]  /*20d0*/  LDC.64 R4, c[0x0][0x390] ;  /* 0x0000e400ff047b82 */ /* 0x000e240000000a00 */
[----:B0-----:R-:W-:-:S06]  /*20e0*/  IMAD.WIDE.U32 R4, R0, 0x4, R4 ;  /* 0x0000000400047825 */ /* 0x001fcc00078e0004 */
[----:B------:R-:W2:Y:S02]  /*20f0*/  LDG.E R5, desc[UR10][R4.64] ;  /* 0x0000000a04057981 */ /* 0x000ea4000c1e1900 */
[----:B--2---:R-:W-:-:S13]  /*2100*/  ISETP.NE.AND P0, PT, R5, RZ, PT ;  /* 0x000000ff0500720c */ /* 0x004fda0003f05270 */
[----:B------:R-:W-:Y:S05]  /*2110*/  @!P0 EXIT ;  /* 0x000000000000894d */ /* 0x000fea0003800000 */
[----:B------:R-:W-:-:S13]  /*2120*/  ISETP.GE.U32.AND P0, PT, R2, R5, PT ;  /* 0x000000050200720c */ /* 0x000fda0003f06070 */
[----:B------:R-:W-:Y:S05]  /*2130*/  @P0 EXIT ;  /* 0x000000000000094d */ /* 0x000fea0003800000 */
[----:B------:R-:W0:Y:S01]  /*2140*/  LDC.64 R2, c[0x0][0x3a0] ;  /* 0x0000e800ff027b82 */ /* 0x000e220000000a00 */
[----:B------:R-:W-:-:S05]  /*2150*/  IMAD.MOV.U32 R5, RZ, RZ, -0x64571f9 ;  /* 0xf9ba8e07ff057424 */ /* 0x000fca00078e00ff */
[----:B0-----:R-:W-:Y:S01]  /*2160*/  STG.E desc[UR10][R2.64], R5 ;  /* 0x0000000502007986 */ /* 0x001fe2000c10190a */
[----:B------:R-:W-:Y:S05]  /*2170*/  EXIT ;  /* 0x000000000000794d */ /* 0x000fea0003800000 */
.L_x_8:
[----:B------:R-:W-:-:S00]  /*2180*/  BRA `(.L_x_8) ;  /* 0xfffffffc00fc7947 */ /* 0x000fc0000383ffff */
[----:B------:R-:W-:-:S00]  /*2190*/  NOP ;  /* 0x0000000000007918 */ /* 0x000fc00000000000 */
        /* <DEDUP_REMOVED lines=14> */
.L_x_9:


//--------------------- .nv.shared.reserved.0     --------------------------
	.section	.nv.shared.reserved.0,"aw",@nobits
	.weak		__nv_reservedSMEM_offset_0_alias
	.size		__nv_reservedSMEM_offset_0_alias, 0, 64
	.other		__nv_reservedSMEM_offset_0_alias,@"STO_CUDA_RESERVED_SHARED STV_DEFAULT"
__nv_reservedSMEM_offset_0_alias:
	.zero		0
	.zero		64


//--------------------- .nv.constant0._Z11hash_headerPKjS0_S0_S0_Pj --------------------------
	.section	.nv.constant0._Z11hash_headerPKjS0_S0_S0_Pj,"a",@progbits
	.sectionflags	@""
	.align	4
.nv.constant0._Z11hash_headerPKjS0_S0_S0_Pj:
	.zero		936


//--------------------- SYMBOLS --------------------------

	.type		.nv.reservedSmem.offset0,@object
	.size		.nv.reservedSmem.offset0,0x4
